//
// Generated by NVIDIA NVVM Compiler
//
// Compiler Build ID: CL-36424714
// Cuda compilation tools, release 13.0, V13.0.88
// Based on NVVM 20.0.0
//

.version 9.0
.target sm_100
.address_size 64

	// .globl	_Z17fused_relu_0_cudaPKfS0_S0_Pfii
.extern .shared .align 16 .b8 shared_data[];

.visible .entry _Z17fused_relu_0_cudaPKfS0_S0_Pfii(
	.param .u64 .ptr .align 1 _Z17fused_relu_0_cudaPKfS0_S0_Pfii_param_0,
	.param .u64 .ptr .align 1 _Z17fused_relu_0_cudaPKfS0_S0_Pfii_param_1,
	.param .u64 .ptr .align 1 _Z17fused_relu_0_cudaPKfS0_S0_Pfii_param_2,
	.param .u64 .ptr .align 1 _Z17fused_relu_0_cudaPKfS0_S0_Pfii_param_3,
	.param .u32 _Z17fused_relu_0_cudaPKfS0_S0_Pfii_param_4,
	.param .u32 _Z17fused_relu_0_cudaPKfS0_S0_Pfii_param_5
)
{
	.reg .pred 	%p<11>;
	.reg .b32 	%r<38>;
	.reg .b32 	%f<111>;
	.reg .b64 	%rd<35>;

	ld.param.u64 	%rd12, [_Z17fused_relu_0_cudaPKfS0_S0_Pfii_param_0];
	ld.param.u64 	%rd13, [_Z17fused_relu_0_cudaPKfS0_S0_Pfii_param_1];
	ld.param.u64 	%rd10, [_Z17fused_relu_0_cudaPKfS0_S0_Pfii_param_2];
	ld.param.u64 	%rd11, [_Z17fused_relu_0_cudaPKfS0_S0_Pfii_param_3];
	ld.param.u32 	%r24, [_Z17fused_relu_0_cudaPKfS0_S0_Pfii_param_4];
	ld.param.u32 	%r23, [_Z17fused_relu_0_cudaPKfS0_S0_Pfii_param_5];
	cvta.to.global.u64 	%rd1, %rd13;
	cvta.to.global.u64 	%rd2, %rd12;
	mov.u32 	%r25, %ctaid.x;
	mov.u32 	%r26, %ntid.x;
	mov.u32 	%r27, %tid.x;
	mad.lo.s32 	%r1, %r25, %r26, %r27;
	setp.ge.s32 	%p1, %r1, %r24;
	@%p1 bra 	$L__BB0_15;
	cvta.to.global.u64 	%rd14, %rd10;
	mul.wide.s32 	%rd15, %r1, 4;
	add.s64 	%rd16, %rd14, %rd15;
	ld.global.f32 	%f110, [%rd16];
	setp.lt.s32 	%p2, %r23, 1;
	@%p2 bra 	$L__BB0_14;
	mul.lo.s32 	%r2, %r23, %r1;
	and.b32  	%r3, %r23, 15;
	setp.lt.u32 	%p3, %r23, 16;
	mov.b32 	%r34, 0;
	@%p3 bra 	$L__BB0_5;
	and.b32  	%r34, %r23, 2147483632;
	neg.s32 	%r32, %r34;
	add.s64 	%rd3, %rd2, 32;
	add.s64 	%rd33, %rd1, 32;
	mov.u32 	%r31, %r2;
$L__BB0_4:
	.pragma "nounroll";
	mul.wide.s32 	%rd17, %r31, 4;
	add.s64 	%rd18, %rd3, %rd17;
	ld.global.f32 	%f16, [%rd18+-32];
	ld.global.f32 	%f17, [%rd33+-32];
	fma.rn.f32 	%f18, %f16, %f17, %f110;
	ld.global.f32 	%f19, [%rd18+-28];
	ld.global.f32 	%f20, [%rd33+-28];
	fma.rn.f32 	%f21, %f19, %f20, %f18;
	ld.global.f32 	%f22, [%rd18+-24];
	ld.global.f32 	%f23, [%rd33+-24];
	fma.rn.f32 	%f24, %f22, %f23, %f21;
	ld.global.f32 	%f25, [%rd18+-20];
	ld.global.f32 	%f26, [%rd33+-20];
	fma.rn.f32 	%f27, %f25, %f26, %f24;
	ld.global.f32 	%f28, [%rd18+-16];
	ld.global.f32 	%f29, [%rd33+-16];
	fma.rn.f32 	%f30, %f28, %f29, %f27;
	ld.global.f32 	%f31, [%rd18+-12];
	ld.global.f32 	%f32, [%rd33+-12];
	fma.rn.f32 	%f33, %f31, %f32, %f30;
	ld.global.f32 	%f34, [%rd18+-8];
	ld.global.f32 	%f35, [%rd33+-8];
	fma.rn.f32 	%f36, %f34, %f35, %f33;
	ld.global.f32 	%f37, [%rd18+-4];
	ld.global.f32 	%f38, [%rd33+-4];
	fma.rn.f32 	%f39, %f37, %f38, %f36;
	ld.global.f32 	%f40, [%rd18];
	ld.global.f32 	%f41, [%rd33];
	fma.rn.f32 	%f42, %f40, %f41, %f39;
	ld.global.f32 	%f43, [%rd18+4];
	ld.global.f32 	%f44, [%rd33+4];
	fma.rn.f32 	%f45, %f43, %f44, %f42;
	ld.global.f32 	%f46, [%rd18+8];
	ld.global.f32 	%f47, [%rd33+8];
	fma.rn.f32 	%f48, %f46, %f47, %f45;
	ld.global.f32 	%f49, [%rd18+12];
	ld.global.f32 	%f50, [%rd33+12];
	fma.rn.f32 	%f51, %f49, %f50, %f48;
	ld.global.f32 	%f52, [%rd18+16];
	ld.global.f32 	%f53, [%rd33+16];
	fma.rn.f32 	%f54, %f52, %f53, %f51;
	ld.global.f32 	%f55, [%rd18+20];
	ld.global.f32 	%f56, [%rd33+20];
	fma.rn.f32 	%f57, %f55, %f56, %f54;
	ld.global.f32 	%f58, [%rd18+24];
	ld.global.f32 	%f59, [%rd33+24];
	fma.rn.f32 	%f60, %f58, %f59, %f57;
	ld.global.f32 	%f61, [%rd18+28];
	ld.global.f32 	%f62, [%rd33+28];
	fma.rn.f32 	%f110, %f61, %f62, %f60;
	add.s32 	%r32, %r32, 16;
	add.s32 	%r31, %r31, 16;
	add.s64 	%rd33, %rd33, 64;
	setp.ne.s32 	%p4, %r32, 0;
	@%p4 bra 	$L__BB0_4;
$L__BB0_5:
	setp.eq.s32 	%p5, %r3, 0;
	@%p5 bra 	$L__BB0_14;
	and.b32  	%r11, %r23, 7;
	setp.lt.u32 	%p6, %r3, 8;
	@%p6 bra 	$L__BB0_8;
	add.s32 	%r29, %r34, %r2;
	mul.wide.s32 	%rd19, %r29, 4;
	add.s64 	%rd20, %rd2, %rd19;
	ld.global.f32 	%f64, [%rd20];
	mul.wide.u32 	%rd21, %r34, 4;
	add.s64 	%rd22, %rd1, %rd21;
	ld.global.f32 	%f65, [%rd22];
	fma.rn.f32 	%f66, %f64, %f65, %f110;
	ld.global.f32 	%f67, [%rd20+4];
	ld.global.f32 	%f68, [%rd22+4];
	fma.rn.f32 	%f69, %f67, %f68, %f66;
	ld.global.f32 	%f70, [%rd20+8];
	ld.global.f32 	%f71, [%rd22+8];
	fma.rn.f32 	%f72, %f70, %f71, %f69;
	ld.global.f32 	%f73, [%rd20+12];
	ld.global.f32 	%f74, [%rd22+12];
	fma.rn.f32 	%f75, %f73, %f74, %f72;
	ld.global.f32 	%f76, [%rd20+16];
	ld.global.f32 	%f77, [%rd22+16];
	fma.rn.f32 	%f78, %f76, %f77, %f75;
	ld.global.f32 	%f79, [%rd20+20];
	ld.global.f32 	%f80, [%rd22+20];
	fma.rn.f32 	%f81, %f79, %f80, %f78;
	ld.global.f32 	%f82, [%rd20+24];
	ld.global.f32 	%f83, [%rd22+24];
	fma.rn.f32 	%f84, %f82, %f83, %f81;
	ld.global.f32 	%f85, [%rd20+28];
	ld.global.f32 	%f86, [%rd22+28];
	fma.rn.f32 	%f110, %f85, %f86, %f84;
	add.s32 	%r34, %r34, 8;
$L__BB0_8:
	setp.eq.s32 	%p7, %r11, 0;
	@%p7 bra 	$L__BB0_14;
	and.b32  	%r14, %r23, 3;
	setp.lt.u32 	%p8, %r11, 4;
	@%p8 bra 	$L__BB0_11;
	add.s32 	%r30, %r34, %r2;
	mul.wide.s32 	%rd23, %r30, 4;
	add.s64 	%rd24, %rd2, %rd23;
	ld.global.f32 	%f88, [%rd24];
	mul.wide.u32 	%rd25, %r34, 4;
	add.s64 	%rd26, %rd1, %rd25;
	ld.global.f32 	%f89, [%rd26];
	fma.rn.f32 	%f90, %f88, %f89, %f110;
	ld.global.f32 	%f91, [%rd24+4];
	ld.global.f32 	%f92, [%rd26+4];
	fma.rn.f32 	%f93, %f91, %f92, %f90;
	ld.global.f32 	%f94, [%rd24+8];
	ld.global.f32 	%f95, [%rd26+8];
	fma.rn.f32 	%f96, %f94, %f95, %f93;
	ld.global.f32 	%f97, [%rd24+12];
	ld.global.f32 	%f98, [%rd26+12];
	fma.rn.f32 	%f110, %f97, %f98, %f96;
	add.s32 	%r34, %r34, 4;
$L__BB0_11:
	setp.eq.s32 	%p9, %r14, 0;
	@%p9 bra 	$L__BB0_14;
	mul.wide.u32 	%rd27, %r34, 4;
	add.s64 	%rd34, %rd1, %rd27;
	add.s32 	%r37, %r34, %r2;
	neg.s32 	%r36, %r14;
$L__BB0_13:
	.pragma "nounroll";
	mul.wide.s32 	%rd28, %r37, 4;
	add.s64 	%rd29, %rd2, %rd28;
	ld.global.f32 	%f99, [%rd29];
	ld.global.f32 	%f100, [%rd34];
	fma.rn.f32 	%f110, %f99, %f100, %f110;
	add.s64 	%rd34, %rd34, 4;
	add.s32 	%r37, %r37, 1;
	add.s32 	%r36, %r36, 1;
	setp.ne.s32 	%p10, %r36, 0;
	@%p10 bra 	$L__BB0_13;
$L__BB0_14:
	max.f32 	%f101, %f110, 0f00000000;
	cvta.to.global.u64 	%rd30, %rd11;
	add.s64 	%rd32, %rd30, %rd15;
	st.global.f32 	[%rd32], %f101;
$L__BB0_15:
	ret;

}
	// .globl	_Z12addmm_1_cudaPKfS0_S0_Pfii
.visible .entry _Z12addmm_1_cudaPKfS0_S0_Pfii(
	.param .u64 .ptr .align 1 _Z12addmm_1_cudaPKfS0_S0_Pfii_param_0,
	.param .u64 .ptr .align 1 _Z12addmm_1_cudaPKfS0_S0_Pfii_param_1,
	.param .u64 .ptr .align 1 _Z12addmm_1_cudaPKfS0_S0_Pfii_param_2,
	.param .u64 .ptr .align 1 _Z12addmm_1_cudaPKfS0_S0_Pfii_param_3,
	.param .u32 _Z12addmm_1_cudaPKfS0_S0_Pfii_param_4,
	.param .u32 _Z12addmm_1_cudaPKfS0_S0_Pfii_param_5
)
{
	.reg .pred 	%p<11>;
	.reg .b32 	%r<38>;
	.reg .b32 	%f<110>;
	.reg .b64 	%rd<35>;

	ld.param.u64 	%rd12, [_Z12addmm_1_cudaPKfS0_S0_Pfii_param_0];
	ld.param.u64 	%rd13, [_Z12addmm_1_cudaPKfS0_S0_Pfii_param_1];
	ld.param.u64 	%rd10, [_Z12addmm_1_cudaPKfS0_S0_Pfii_param_2];
	ld.param.u64 	%rd11, [_Z12addmm_1_cudaPKfS0_S0_Pfii_param_3];
	ld.param.u32 	%r24, [_Z12addmm_1_cudaPKfS0_S0_Pfii_param_4];
	ld.param.u32 	%r23, [_Z12addmm_1_cudaPKfS0_S0_Pfii_param_5];
	cvta.to.global.u64 	%rd1, %rd13;
	cvta.to.global.u64 	%rd2, %rd12;
	mov.u32 	%r25, %ctaid.x;
	mov.u32 	%r26, %ntid.x;
	mov.u32 	%r27, %tid.x;
	mad.lo.s32 	%r1, %r25, %r26, %r27;
	setp.ge.s32 	%p1, %r1, %r24;
	@%p1 bra 	$L__BB1_15;
	cvta.to.global.u64 	%rd14, %rd10;
	mul.wide.s32 	%rd15, %r1, 4;
	add.s64 	%rd16, %rd14, %rd15;
	ld.global.f32 	%f109, [%rd16];
	setp.lt.s32 	%p2, %r23, 1;
	@%p2 bra 	$L__BB1_14;
	mul.lo.s32 	%r2, %r23, %r1;
	and.b32  	%r3, %r23, 15;
	setp.lt.u32 	%p3, %r23, 16;
	mov.b32 	%r34, 0;
	@%p3 bra 	$L__BB1_5;
	and.b32  	%r34, %r23, 2147483632;
	neg.s32 	%r32, %r34;
	add.s64 	%rd3, %rd2, 32;
	add.s64 	%rd33, %rd1, 32;
	mov.u32 	%r31, %r2;
$L__BB1_4:
	.pragma "nounroll";
	mul.wide.s32 	%rd17, %r31, 4;
	add.s64 	%rd18, %rd3, %rd17;
	ld.global.f32 	%f16, [%rd18+-32];
	ld.global.f32 	%f17, [%rd33+-32];
	fma.rn.f32 	%f18, %f16, %f17, %f109;
	ld.global.f32 	%f19, [%rd18+-28];
	ld.global.f32 	%f20, [%rd33+-28];
	fma.rn.f32 	%f21, %f19, %f20, %f18;
	ld.global.f32 	%f22, [%rd18+-24];
	ld.global.f32 	%f23, [%rd33+-24];
	fma.rn.f32 	%f24, %f22, %f23, %f21;
	ld.global.f32 	%f25, [%rd18+-20];
	ld.global.f32 	%f26, [%rd33+-20];
	fma.rn.f32 	%f27, %f25, %f26, %f24;
	ld.global.f32 	%f28, [%rd18+-16];
	ld.global.f32 	%f29, [%rd33+-16];
	fma.rn.f32 	%f30, %f28, %f29, %f27;
	ld.global.f32 	%f31, [%rd18+-12];
	ld.global.f32 	%f32, [%rd33+-12];
	fma.rn.f32 	%f33, %f31, %f32, %f30;
	ld.global.f32 	%f34, [%rd18+-8];
	ld.global.f32 	%f35, [%rd33+-8];
	fma.rn.f32 	%f36, %f34, %f35, %f33;
	ld.global.f32 	%f37, [%rd18+-4];
	ld.global.f32 	%f38, [%rd33+-4];
	fma.rn.f32 	%f39, %f37, %f38, %f36;
	ld.global.f32 	%f40, [%rd18];
	ld.global.f32 	%f41, [%rd33];
	fma.rn.f32 	%f42, %f40, %f41, %f39;
	ld.global.f32 	%f43, [%rd18+4];
	ld.global.f32 	%f44, [%rd33+4];
	fma.rn.f32 	%f45, %f43, %f44, %f42;
	ld.global.f32 	%f46, [%rd18+8];
	ld.global.f32 	%f47, [%rd33+8];
	fma.rn.f32 	%f48, %f46, %f47, %f45;
	ld.global.f32 	%f49, [%rd18+12];
	ld.global.f32 	%f50, [%rd33+12];
	fma.rn.f32 	%f51, %f49, %f50, %f48;
	ld.global.f32 	%f52, [%rd18+16];
	ld.global.f32 	%f53, [%rd33+16];
	fma.rn.f32 	%f54, %f52, %f53, %f51;
	ld.global.f32 	%f55, [%rd18+20];
	ld.global.f32 	%f56, [%rd33+20];
	fma.rn.f32 	%f57, %f55, %f56, %f54;
	ld.global.f32 	%f58, [%rd18+24];
	ld.global.f32 	%f59, [%rd33+24];
	fma.rn.f32 	%f60, %f58, %f59, %f57;
	ld.global.f32 	%f61, [%rd18+28];
	ld.global.f32 	%f62, [%rd33+28];
	fma.rn.f32 	%f109, %f61, %f62, %f60;
	add.s32 	%r32, %r32, 16;
	add.s32 	%r31, %r31, 16;
	add.s64 	%rd33, %rd33, 64;
	setp.ne.s32 	%p4, %r32, 0;
	@%p4 bra 	$L__BB1_4;
$L__BB1_5:
	setp.eq.s32 	%p5, %r3, 0;
	@%p5 bra 	$L__BB1_14;
	and.b32  	%r11, %r23, 7;
	setp.lt.u32 	%p6, %r3, 8;
	@%p6 bra 	$L__BB1_8;
	add.s32 	%r29, %r34, %r2;
	mul.wide.s32 	%rd19, %r29, 4;
	add.s64 	%rd20, %rd2, %rd19;
	ld.global.f32 	%f64, [%rd20];
	mul.wide.u32 	%rd21, %r34, 4;
	add.s64 	%rd22, %rd1, %rd21;
	ld.global.f32 	%f65, [%rd22];
	fma.rn.f32 	%f66, %f64, %f65, %f109;
	ld.global.f32 	%f67, [%rd20+4];
	ld.global.f32 	%f68, [%rd22+4];
	fma.rn.f32 	%f69, %f67, %f68, %f66;
	ld.global.f32 	%f70, [%rd20+8];
	ld.global.f32 	%f71, [%rd22+8];
	fma.rn.f32 	%f72, %f70, %f71, %f69;
	ld.global.f32 	%f73, [%rd20+12];
	ld.global.f32 	%f74, [%rd22+12];
	fma.rn.f32 	%f75, %f73, %f74, %f72;
	ld.global.f32 	%f76, [%rd20+16];
	ld.global.f32 	%f77, [%rd22+16];
	fma.rn.f32 	%f78, %f76, %f77, %f75;
	ld.global.f32 	%f79, [%rd20+20];
	ld.global.f32 	%f80, [%rd22+20];
	fma.rn.f32 	%f81, %f79, %f80, %f78;
	ld.global.f32 	%f82, [%rd20+24];
	ld.global.f32 	%f83, [%rd22+24];
	fma.rn.f32 	%f84, %f82, %f83, %f81;
	ld.global.f32 	%f85, [%rd20+28];
	ld.global.f32 	%f86, [%rd22+28];
	fma.rn.f32 	%f109, %f85, %f86, %f84;
	add.s32 	%r34, %r34, 8;
$L__BB1_8:
	setp.eq.s32 	%p7, %r11, 0;
	@%p7 bra 	$L__BB1_14;
	and.b32  	%r14, %r23, 3;
	setp.lt.u32 	%p8, %r11, 4;
	@%p8 bra 	$L__BB1_11;
	add.s32 	%r30, %r34, %r2;
	mul.wide.s32 	%rd23, %r30, 4;
	add.s64 	%rd24, %rd2, %rd23;
	ld.global.f32 	%f88, [%rd24];
	mul.wide.u32 	%rd25, %r34, 4;
	add.s64 	%rd26, %rd1, %rd25;
	ld.global.f32 	%f89, [%rd26];
	fma.rn.f32 	%f90, %f88, %f89, %f109;
	ld.global.f32 	%f91, [%rd24+4];
	ld.global.f32 	%f92, [%rd26+4];
	fma.rn.f32 	%f93, %f91, %f92, %f90;
	ld.global.f32 	%f94, [%rd24+8];
	ld.global.f32 	%f95, [%rd26+8];
	fma.rn.f32 	%f96, %f94, %f95, %f93;
	ld.global.f32 	%f97, [%rd24+12];
	ld.global.f32 	%f98, [%rd26+12];
	fma.rn.f32 	%f109, %f97, %f98, %f96;
	add.s32 	%r34, %r34, 4;
$L__BB1_11:
	setp.eq.s32 	%p9, %r14, 0;
	@%p9 bra 	$L__BB1_14;
	mul.wide.u32 	%rd27, %r34, 4;
	add.s64 	%rd34, %rd1, %rd27;
	add.s32 	%r37, %r34, %r2;
	neg.s32 	%r36, %r14;
$L__BB1_13:
	.pragma "nounroll";
	mul.wide.s32 	%rd28, %r37, 4;
	add.s64 	%rd29, %rd2, %rd28;
	ld.global.f32 	%f99, [%rd29];
	ld.global.f32 	%f100, [%rd34];
	fma.rn.f32 	%f109, %f99, %f100, %f109;
	add.s64 	%rd34, %rd34, 4;
	add.s32 	%r37, %r37, 1;
	add.s32 	%r36, %r36, 1;
	setp.ne.s32 	%p10, %r36, 0;
	@%p10 bra 	$L__BB1_13;
$L__BB1_14:
	cvta.to.global.u64 	%rd30, %rd11;
	add.s64 	%rd32, %rd30, %rd15;
	st.global.f32 	[%rd32], %f109;
$L__BB1_15:
	ret;

}
	// .globl	_Z7softmaxPfS_i
.visible .entry _Z7softmaxPfS_i(
	.param .u64 .ptr .align 1 _Z7softmaxPfS_i_param_0,
	.param .u64 .ptr .align 1 _Z7softmaxPfS_i_param_1,
	.param .u32 _Z7softmaxPfS_i_param_2
)
{
	.reg .pred 	%p<8>;
	.reg .b32 	%r<19>;
	.reg .b32 	%f<26>;
	.reg .b64 	%rd<9>;

	ld.param.u64 	%rd3, [_Z7softmaxPfS_i_param_0];
	ld.param.u64 	%rd2, [_Z7softmaxPfS_i_param_1];
	ld.param.u32 	%r8, [_Z7softmaxPfS_i_param_2];
	cvta.to.global.u64 	%rd4, %rd3;
	mov.u32 	%r1, %tid.x;
	mul.wide.u32 	%rd5, %r1, 4;
	add.s64 	%rd1, %rd4, %rd5;
	ld.global.f32 	%f2, [%rd1];
	shl.b32 	%r9, %r1, 2;
	mov.u32 	%r10, shared_data;
	add.s32 	%r2, %r10, %r9;
	st.shared.f32 	[%r2], %f2;
	bar.sync 	0;
	mov.u32 	%r18, %ntid.x;
	setp.lt.u32 	%p1, %r18, 2;
	@%p1 bra 	$L__BB2_5;
	mov.u32 	%r17, %r18;
$L__BB2_2:
	shr.u32 	%r5, %r17, 1;
	setp.ge.u32 	%p2, %r1, %r5;
	@%p2 bra 	$L__BB2_4;
	ld.shared.f32 	%f3, [%r2];
	shl.b32 	%r11, %r5, 2;
	add.s32 	%r12, %r2, %r11;
	ld.shared.f32 	%f4, [%r12];
	max.f32 	%f5, %f3, %f4;
	st.shared.f32 	[%r2], %f5;
$L__BB2_4:
	bar.sync 	0;
	setp.gt.u32 	%p3, %r17, 3;
	mov.u32 	%r17, %r5;
	@%p3 bra 	$L__BB2_2;
$L__BB2_5:
	setp.lt.u32 	%p4, %r18, 2;
	ld.shared.f32 	%f6, [shared_data];
	bar.sync 	0;
	ld.global.f32 	%f7, [%rd1];
	sub.f32 	%f8, %f7, %f6;
	fma.rn.f32 	%f9, %f8, 0f3BBB989D, 0f3F000000;
	cvt.sat.f32.f32 	%f10, %f9;
	mov.f32 	%f11, 0f4B400001;
	mov.f32 	%f12, 0f437C0000;
	fma.rm.f32 	%f13, %f10, %f12, %f11;
	add.f32 	%f14, %f13, 0fCB40007F;
	neg.f32 	%f15, %f14;
	fma.rn.f32 	%f16, %f8, 0f3FB8AA3B, %f15;
	fma.rn.f32 	%f17, %f8, 0f32A57060, %f16;
	mov.b32 	%r13, %f13;
	shl.b32 	%r14, %r13, 23;
	mov.b32 	%f18, %r14;
	ex2.approx.ftz.f32 	%f19, %f17;
	mul.f32 	%f20, %f19, %f18;
	st.shared.f32 	[%r2], %f20;
	bar.sync 	0;
	@%p4 bra 	$L__BB2_9;
$L__BB2_6:
	shr.u32 	%r7, %r18, 1;
	setp.ge.u32 	%p5, %r1, %r7;
	@%p5 bra 	$L__BB2_8;
	shl.b32 	%r15, %r7, 2;
	add.s32 	%r16, %r2, %r15;
	ld.shared.f32 	%f21, [%r16];
	ld.shared.f32 	%f22, [%r2];
	add.f32 	%f23, %f21, %f22;
	st.shared.f32 	[%r2], %f23;
$L__BB2_8:
	bar.sync 	0;
	setp.gt.u32 	%p6, %r18, 3;
	mov.u32 	%r18, %r7;
	@%p6 bra 	$L__BB2_6;
$L__BB2_9:
	ld.shared.f32 	%f1, [shared_data];
	bar.sync 	0;
	setp.ge.s32 	%p7, %r1, %r8;
	@%p7 bra 	$L__BB2_11;
	ld.shared.f32 	%f24, [%r2];
	div.rn.f32 	%f25, %f24, %f1;
	cvta.to.global.u64 	%rd6, %rd2;
	add.s64 	%rd8, %rd6, %rd5;
	st.global.f32 	[%rd8], %f25;
$L__BB2_11:
	ret;

}


// ===== COMPILED SASS (sm_100) =====

	.target	sm_100

	.elftype	@"ET_EXEC"


//--------------------- .note.nv.tkinfo           --------------------------
	.section	.note.nv.tkinfo,"",@"SHT_NOTE"
	.sectionflags	@"SHF_NOTE_NV_TKINFO"
	.tkinfo
        /*0018*/ 	.word	0x00000002
        /*0030*/ 	.string	""
        /*0030*/ 	.string	"ptxas"
        /*0030*/ 	.string	"Cuda compilation tools, release 13.0, V13.0.88"
        /*0030*/ 	.string	"Build cuda_13.0.r13.0/compiler.36424714_0"
        /*0030*/ 	.string	"-arch sm_100 -m 64 "



//--------------------- .note.nv.cuinfo           --------------------------
	.section	.note.nv.cuinfo,"",@"SHT_NOTE"
	.sectionflags	@"SHF_NOTE_NV_CUINFO"
        /*0018*/ 	.short	0x0002
        /*001a*/ 	.short	0x0064
        /*001c*/ 	.short	0x0082
	.zero		2


//--------------------- .nv.info                  --------------------------
	.section	.nv.info,"",@"SHT_CUDA_INFO"
	.align	4


	//----- nvinfo : EIATTR_REGCOUNT
	.align		4
        /*0000*/ 	.byte	0x04, 0x2f
        /*0002*/ 	.short	(.L_1 - .L_0)
	.align		4
.L_0:
        /*0004*/ 	.word	index@(_Z17fused_relu_0_cudaPKfS0_S0_Pfii)
        /*0008*/ 	.word	0x0000001e


	//----- nvinfo : EIATTR_FRAME_SIZE
	.align		4
.L_1:
        /*000c*/ 	.byte	0x04, 0x11
        /*000e*/ 	.short	(.L_3 - .L_2)
	.align		4
.L_2:
        /*0010*/ 	.word	index@(_Z17fused_relu_0_cudaPKfS0_S0_Pfii)
        /*0014*/ 	.word	0x00000000


	//----- nvinfo : EIATTR_REGCOUNT
	.align		4
.L_3:
        /*0018*/ 	.byte	0x04, 0x2f
        /*001a*/ 	.short	(.L_5 - .L_4)
	.align		4
.L_4:
        /*001c*/ 	.word	index@(_Z12addmm_1_cudaPKfS0_S0_Pfii)
        /*0020*/ 	.word	0x0000001e


	//----- nvinfo : EIATTR_FRAME_SIZE
	.align		4
.L_5:
        /*0024*/ 	.byte	0x04, 0x11
        /*0026*/ 	.short	(.L_7 - .L_6)
	.align		4
.L_6:
        /*0028*/ 	.word	index@(_Z12addmm_1_cudaPKfS0_S0_Pfii)
        /*002c*/ 	.word	0x00000000


	//----- nvinfo : EIATTR_REGCOUNT
	.align		4
.L_7:
        /*0030*/ 	.byte	0x04, 0x2f
        /*0032*/ 	.short	(.L_9 - .L_8)
	.align		4
.L_8:
        /*0034*/ 	.word	index@(_Z7softmaxPfS_i)
        /*0038*/ 	.word	0x00000010


	//----- nvinfo : EIATTR_FRAME_SIZE
	.align		4
.L_9:
        /*003c*/ 	.byte	0x04, 0x11
        /*003e*/ 	.short	(.L_11 - .L_10)
	.align		4
.L_10:
        /*0040*/ 	.word	index@($__internal_0_$__cuda_sm3x_div_rn_noftz_f32_slowpath)
        /*0044*/ 	.word	0x00000000


	//----- nvinfo : EIATTR_FRAME_SIZE
	.align		4
.L_11:
        /*0048*/ 	.byte	0x04, 0x11
        /*004a*/ 	.short	(.L_13 - .L_12)
	.align		4
.L_12:
        /*004c*/ 	.word	index@(_Z7softmaxPfS_i)
        /*0050*/ 	.word	0x00000000


	//----- nvinfo : EIATTR_MIN_STACK_SIZE
	.align		4
.L_13:
        /*0054*/ 	.byte	0x04, 0x12
        /*0056*/ 	.short	(.L_15 - .L_14)
	.align		4
.L_14:
        /*0058*/ 	.word	index@(_Z7softmaxPfS_i)
        /*005c*/ 	.word	0x00000000


	//----- nvinfo : EIATTR_MIN_STACK_SIZE
	.align		4
.L_15:
        /*0060*/ 	.byte	0x04, 0x12
        /*0062*/ 	.short	(.L_17 - .L_16)
	.align		4
.L_16:
        /*0064*/ 	.word	index@(_Z12addmm_1_cudaPKfS0_S0_Pfii)
        /*0068*/ 	.word	0x00000000


	//----- nvinfo : EIATTR_MIN_STACK_SIZE
	.align		4
.L_17:
        /*006c*/ 	.byte	0x04, 0x12
        /*006e*/ 	.short	(.L_19 - .L_18)
	.align		4
.L_18:
        /*0070*/ 	.word	index@(_Z17fused_relu_0_cudaPKfS0_S0_Pfii)
        /*0074*/ 	.word	0x00000000
.L_19:


//--------------------- .nv.compat                --------------------------
	.section	.nv.compat,"",@"SHT_CUDA_COMPAT_INFO"
	.align	4
        /*0000*/ 	.byte	0x02, 0x09, 0x00, 0x00, 0x02, 0x02, 0x01, 0x00, 0x02, 0x05, 0x05, 0x00, 0x03, 0x07, 0x01, 0x01
        /*0010*/ 	.byte	0x02, 0x03, 0x00, 0x00, 0x02, 0x06, 0x01, 0x00, 0x04, 0x0b, 0x08, 0x00, 0x01, 0x00, 0x00, 0x00
        /*0020*/ 	.byte	0x00, 0x00, 0x00, 0x00


//--------------------- .nv.info._Z7softmaxPfS_i  --------------------------
	.section	.nv.info._Z7softmaxPfS_i,"",@"SHT_CUDA_INFO"
	.sectionflags	@""
	.align	4


	//----- nvinfo : EIATTR_CUDA_API_VERSION
	.align		4
        /*0000*/ 	.byte	0x04, 0x37
        /*0002*/ 	.short	(.L_21 - .L_20)
.L_20:
        /*0004*/ 	.word	0x00000082


	//----- nvinfo : EIATTR_KPARAM_INFO
	.align		4
.L_21:
        /*0008*/ 	.byte	0x04, 0x17
        /*000a*/ 	.short	(.L_23 - .L_22)
.L_22:
        /*000c*/ 	.word	0x00000000
        /*0010*/ 	.short	0x0002
        /*0012*/ 	.short	0x0010
        /*0014*/ 	.byte	0x00, 0xf0, 0x11, 0x00


	//----- nvinfo : EIATTR_KPARAM_INFO
	.align		4
.L_23:
        /*0018*/ 	.byte	0x04, 0x17
        /*001a*/ 	.short	(.L_25 - .L_24)
.L_24:
        /*001c*/ 	.word	0x00000000
        /*0020*/ 	.short	0x0001
        /*0022*/ 	.short	0x0008
        /*0024*/ 	.byte	0x00, 0xf5, 0x21, 0x00


	//----- nvinfo : EIATTR_KPARAM_INFO
	.align		4
.L_25:
        /*0028*/ 	.byte	0x04, 0x17
        /*002a*/ 	.short	(.L_27 - .L_26)
.L_26:
        /*002c*/ 	.word	0x00000000
        /*0030*/ 	.short	0x0000
        /*0032*/ 	.short	0x0000
        /*0034*/ 	.byte	0x00, 0xf5, 0x21, 0x00


	//----- nvinfo : EIATTR_SPARSE_MMA_MASK
	.align		4
.L_27:
        /*0038*/ 	.byte	0x03, 0x50
        /*003a*/ 	.short	0x0000


	//----- nvinfo : EIATTR_MAXREG_COUNT
	.align		4
        /*003c*/ 	.byte	0x03, 0x1b
        /*003e*/ 	.short	0x00ff


	//----- nvinfo : EIATTR_NUM_BARRIERS
	.align		4
        /*0040*/ 	.byte	0x02, 0x4c
        /*0042*/ 	.byte	0x01
	.zero		1


	//----- nvinfo : EIATTR_MERCURY_ISA_VERSION
	.align		4
        /*0044*/ 	.byte	0x03, 0x5f
        /*0046*/ 	.short	0x0101


	//----- nvinfo : EIATTR_VRC_CTA_INIT_COUNT
	.align		4
        /*0048*/ 	.byte	0x02, 0x4a
	.zero		1
	.zero		1


	//----- nvinfo : EIATTR_EXIT_INSTR_OFFSETS
	.align		4
        /*004c*/ 	.byte	0x04, 0x1c
        /*004e*/ 	.short	(.L_29 - .L_28)


	//   ....[0]....
.L_28:
        /*0050*/ 	.word	0x00000430


	//   ....[1]....
        /*0054*/ 	.word	0x00000550


	//----- nvinfo : EIATTR_CRS_STACK_SIZE
	.align		4
.L_29:
        /*0058*/ 	.byte	0x04, 0x1e
        /*005a*/ 	.short	(.L_31 - .L_30)
.L_30:
        /*005c*/ 	.word	0x00000000


	//----- nvinfo : EIATTR_CBANK_PARAM_SIZE
	.align		4
.L_31:
        /*0060*/ 	.byte	0x03, 0x19
        /*0062*/ 	.short	0x0014


	//----- nvinfo : EIATTR_PARAM_CBANK
	.align		4
        /*0064*/ 	.byte	0x04, 0x0a
        /*0066*/ 	.short	(.L_33 - .L_32)
	.align		4
.L_32:
        /*0068*/ 	.word	index@(.nv.constant0._Z7softmaxPfS_i)
        /*006c*/ 	.short	0x0380
        /*006e*/ 	.short	0x0014


	//----- nvinfo : EIATTR_SW_WAR
	.align		4
.L_33:
        /*0070*/ 	.byte	0x04, 0x36
        /*0072*/ 	.short	(.L_35 - .L_34)
.L_34:
        /*0074*/ 	.word	0x00000008
.L_35:


//--------------------- .nv.info._Z12addmm_1_cudaPKfS0_S0_Pfii --------------------------
	.section	.nv.info._Z12addmm_1_cudaPKfS0_S0_Pfii,"",@"SHT_CUDA_INFO"
	.sectionflags	@""
	.align	4


	//----- nvinfo : EIATTR_CUDA_API_VERSION
	.align		4
        /*0000*/ 	.byte	0x04, 0x37
        /*0002*/ 	.short	(.L_37 - .L_36)
.L_36:
        /*0004*/ 	.word	0x00000082


	//----- nvinfo : EIATTR_KPARAM_INFO
	.align		4
.L_37:
        /*0008*/ 	.byte	0x04, 0x17
        /*000a*/ 	.short	(.L_39 - .L_38)
.L_38:
        /*000c*/ 	.word	0x00000000
        /*0010*/ 	.short	0x0005
        /*0012*/ 	.short	0x0024
        /*0014*/ 	.byte	0x00, 0xf0, 0x11, 0x00


	//----- nvinfo : EIATTR_KPARAM_INFO
	.align		4
.L_39:
        /*0018*/ 	.byte	0x04, 0x17
        /*001a*/ 	.short	(.L_41 - .L_40)
.L_40:
        /*001c*/ 	.word	0x00000000
        /*0020*/ 	.short	0x0004
        /*0022*/ 	.short	0x0020
        /*0024*/ 	.byte	0x00, 0xf0, 0x11, 0x00


	//----- nvinfo : EIATTR_KPARAM_INFO
	.align		4
.L_41:
        /*0028*/ 	.byte	0x04, 0x17
        /*002a*/ 	.short	(.L_43 - .L_42)
.L_42:
        /*002c*/ 	.word	0x00000000
        /*0030*/ 	.short	0x0003
        /*0032*/ 	.short	0x0018
        /*0034*/ 	.byte	0x00, 0xf5, 0x21, 0x00


	//----- nvinfo : EIATTR_KPARAM_INFO
	.align		4
.L_43:
        /*0038*/ 	.byte	0x04, 0x17
        /*003a*/ 	.short	(.L_45 - .L_44)
.L_44:
        /*003c*/ 	.word	0x00000000
        /*0040*/ 	.short	0x0002
        /*0042*/ 	.short	0x0010
        /*0044*/ 	.byte	0x00, 0xf5, 0x21, 0x00


	//----- nvinfo : EIATTR_KPARAM_INFO
	.align		4
.L_45:
        /*0048*/ 	.byte	0x04, 0x17
        /*004a*/ 	.short	(.L_47 - .L_46)
.L_46:
        /*004c*/ 	.word	0x00000000
        /*0050*/ 	.short	0x0001
        /*0052*/ 	.short	0x0008
        /*0054*/ 	.byte	0x00, 0xf5, 0x21, 0x00


	//----- nvinfo : EIATTR_KPARAM_INFO
	.align		4
.L_47:
        /*0058*/ 	.byte	0x04, 0x17
        /*005a*/ 	.short	(.L_49 - .L_48)
.L_48:
        /*005c*/ 	.word	0x00000000
        /*0060*/ 	.short	0x0000
        /*0062*/ 	.short	0x0000
        /*0064*/ 	.byte	0x00, 0xf5, 0x21, 0x00


	//----- nvinfo : EIATTR_SPARSE_MMA_MASK
	.align		4
.L_49:
        /*0068*/ 	.byte	0x03, 0x50
        /*006a*/ 	.short	0x0000


	//----- nvinfo : EIATTR_MAXREG_COUNT
	.align		4
        /*006c*/ 	.byte	0x03, 0x1b
        /*006e*/ 	.short	0x00ff


	//----- nvinfo : EIATTR_MERCURY_ISA_VERSION
	.align		4
        /*0070*/ 	.byte	0x03, 0x5f
        /*0072*/ 	.short	0x0101


	//----- nvinfo : EIATTR_VRC_CTA_INIT_COUNT
	.align		4
        /*0074*/ 	.byte	0x02, 0x4a
	.zero		1
	.zero		1


	//----- nvinfo : EIATTR_EXIT_INSTR_OFFSETS
	.align		4
        /*0078*/ 	.byte	0x04, 0x1c
        /*007a*/ 	.short	(.L_51 - .L_50)


	//   ....[0]....
.L_50:
        /*007c*/ 	.word	0x00000070


	//   ....[1]....
        /*0080*/ 	.word	0x00000a90


	//----- nvinfo : EIATTR_CBANK_PARAM_SIZE
	.align		4
.L_51:
        /*0084*/ 	.byte	0x03, 0x19
        /*0086*/ 	.short	0x0028


	//----- nvinfo : EIATTR_PARAM_CBANK
	.align		4
        /*0088*/ 	.byte	0x04, 0x0a
        /*008a*/ 	.short	(.L_53 - .L_52)
	.align		4
.L_52:
        /*008c*/ 	.word	index@(.nv.constant0._Z12addmm_1_cudaPKfS0_S0_Pfii)
        /*0090*/ 	.short	0x0380
        /*0092*/ 	.short	0x0028


	//----- nvinfo : EIATTR_SW_WAR
	.align		4
.L_53:
        /*0094*/ 	.byte	0x04, 0x36
        /*0096*/ 	.short	(.L_55 - .L_54)
.L_54:
        /*0098*/ 	.word	0x00000008
.L_55:


//--------------------- .nv.info._Z17fused_relu_0_cudaPKfS0_S0_Pfii --------------------------
	.section	.nv.info._Z17fused_relu_0_cudaPKfS0_S0_Pfii,"",@"SHT_CUDA_INFO"
	.sectionflags	@""
	.align	4


	//----- nvinfo : EIATTR_CUDA_API_VERSION
	.align		4
        /*0000*/ 	.byte	0x04, 0x37
        /*0002*/ 	.short	(.L_57 - .L_56)
.L_56:
        /*0004*/ 	.word	0x00000082


	//----- nvinfo : EIATTR_KPARAM_INFO
	.align		4
.L_57:
        /*0008*/ 	.byte	0x04, 0x17
        /*000a*/ 	.short	(.L_59 - .L_58)
.L_58:
        /*000c*/ 	.word	0x00000000
        /*0010*/ 	.short	0x0005
        /*0012*/ 	.short	0x0024
        /*0014*/ 	.byte	0x00, 0xf0, 0x11, 0x00


	//----- nvinfo : EIATTR_KPARAM_INFO
	.align		4
.L_59:
        /*0018*/ 	.byte	0x04, 0x17
        /*001a*/ 	.short	(.L_61 - .L_60)
.L_60:
        /*001c*/ 	.word	0x00000000
        /*0020*/ 	.short	0x0004
        /*0022*/ 	.short	0x0020
        /*0024*/ 	.byte	0x00, 0xf0, 0x11, 0x00


	//----- nvinfo : EIATTR_KPARAM_INFO
	.align		4
.L_61:
        /*0028*/ 	.byte	0x04, 0x17
        /*002a*/ 	.short	(.L_63 - .L_62)
.L_62:
        /*002c*/ 	.word	0x00000000
        /*0030*/ 	.short	0x0003
        /*0032*/ 	.short	0x0018
        /*0034*/ 	.byte	0x00, 0xf5, 0x21, 0x00


	//----- nvinfo : EIATTR_KPARAM_INFO
	.align		4
.L_63:
        /*0038*/ 	.byte	0x04, 0x17
        /*003a*/ 	.short	(.L_65 - .L_64)
.L_64:
        /*003c*/ 	.word	0x00000000
        /*0040*/ 	.short	0x0002
        /*0042*/ 	.short	0x0010
        /*0044*/ 	.byte	0x00, 0xf5, 0x21, 0x00


	//----- nvinfo : EIATTR_KPARAM_INFO
	.align		4
.L_65:
        /*0048*/ 	.byte	0x04, 0x17
        /*004a*/ 	.short	(.L_67 - .L_66)
.L_66:
        /*004c*/ 	.word	0x00000000
        /*0050*/ 	.short	0x0001
        /*0052*/ 	.short	0x0008
        /*0054*/ 	.byte	0x00, 0xf5, 0x21, 0x00


	//----- nvinfo : EIATTR_KPARAM_INFO
	.align		4
.L_67:
        /*0058*/ 	.byte	0x04, 0x17
        /*005a*/ 	.short	(.L_69 - .L_68)
.L_68:
        /*005c*/ 	.word	0x00000000
        /*0060*/ 	.short	0x0000
        /*0062*/ 	.short	0x0000
        /*0064*/ 	.byte	0x00, 0xf5, 0x21, 0x00


	//----- nvinfo : EIATTR_SPARSE_MMA_MASK
	.align		4
.L_69:
        /*0068*/ 	.byte	0x03, 0x50
        /*006a*/ 	.short	0x0000


	//----- nvinfo : EIATTR_MAXREG_COUNT
	.align		4
        /*006c*/ 	.byte	0x03, 0x1b
        /*006e*/ 	.short	0x00ff


	//----- nvinfo : EIATTR_MERCURY_ISA_VERSION
	.align		4
        /*0070*/ 	.byte	0x03, 0x5f
        /*0072*/ 	.short	0x0101


	//----- nvinfo : EIATTR_VRC_CTA_INIT_COUNT
	.align		4
        /*0074*/ 	.byte	0x02, 0x4a
	.zero		1
	.zero		1


	//----- nvinfo : EIATTR_EXIT_INSTR_OFFSETS
	.align		4
        /*0078*/ 	.byte	0x04, 0x1c
        /*007a*/ 	.short	(.L_71 - .L_70)


	//   ....[0]....
.L_70:
        /*007c*/ 	.word	0x00000070


	//   ....[1]....
        /*0080*/ 	.word	0x00000aa0


	//----- nvinfo : EIATTR_CBANK_PARAM_SIZE
	.align		4
.L_71:
        /*0084*/ 	.byte	0x03, 0x19
        /*0086*/ 	.short	0x0028


	//----- nvinfo : EIATTR_PARAM_CBANK
	.align		4
        /*0088*/ 	.byte	0x04, 0x0a
        /*008a*/ 	.short	(.L_73 - .L_72)
	.align		4
.L_72:
        /*008c*/ 	.word	index@(.nv.constant0._Z17fused_relu_0_cudaPKfS0_S0_Pfii)
        /*0090*/ 	.short	0x0380
        /*0092*/ 	.short	0x0028


	//----- nvinfo : EIATTR_SW_WAR
	.align		4
.L_73:
        /*0094*/ 	.byte	0x04, 0x36
        /*0096*/ 	.short	(.L_75 - .L_74)
.L_74:
        /*0098*/ 	.word	0x00000008
.L_75:


//--------------------- .nv.callgraph             --------------------------
	.section	.nv.callgraph,"",@"SHT_CUDA_CALLGRAPH"
	.align	4
	.sectionentsize	8
	.align		4
        /*0000*/ 	.word	0x00000000
	.align		4
        /*0004*/ 	.word	0xffffffff
	.align		4
        /*0008*/ 	.word	0x00000000
	.align		4
        /*000c*/ 	.word	0xfffffffe
	.align		4
        /*0010*/ 	.word	0x00000000
	.align		4
        /*0014*/ 	.word	0xfffffffd
	.align		4
        /*0018*/ 	.word	0x00000000
	.align		4
        /*001c*/ 	.word	0xfffffffc


//--------------------- .text._Z7softmaxPfS_i     --------------------------
	.section	.text._Z7softmaxPfS_i,"ax",@progbits
	.align	128
        .global         _Z7softmaxPfS_i
        .type           _Z7softmaxPfS_i,@function
        .size           _Z7softmaxPfS_i,(.L_x_32 - _Z7softmaxPfS_i)
        .other          _Z7softmaxPfS_i,@"STO_CUDA_ENTRY STV_DEFAULT"
_Z7softmaxPfS_i:
.text._Z7softmaxPfS_i:
[----:B------:R-:W-:Y:S01]  /*0000*/  LDC R1, c[0x0][0x37c] ;  /* 0x0000df00ff017b82 */ /* 0x000fe20000000800 */
[----:B------:R-:W0:Y:S07]  /*0010*/  S2R R2, SR_TID.X ;  /* 0x0000000000027919 */ /* 0x000e2e0000002100 */
[----:B------:R-:W0:Y:S01]  /*0020*/  LDC.64 R4, c[0x0][0x380] ;  /* 0x0000e000ff047b82 */ /* 0x000e220000000a00 */
[----:B------:R-:W1:Y:S01]  /*0030*/  LDCU.64 UR6, c[0x0][0x358] ;  /* 0x00006b00ff0677ac */ /* 0x000e620008000a00 */
[----:B0-----:R-:W-:-:S05]  /*0040*/  IMAD.WIDE.U32 R4, R2, 0x4, R4 ;  /* 0x0000000402047825 */ /* 0x001fca00078e0004 */
[----:B-1----:R-:W2:Y:S01]  /*0050*/  LDG.E R7, desc[UR6][R4.64] ;  /* 0x0000000604077981 */ /* 0x002ea2000c1e1900 */
[----:B------:R-:W0:Y:S01]  /*0060*/  S2UR UR5, SR_CgaCtaId ;  /* 0x00000000000579c3 */ /* 0x000e220000008800 */
[----:B------:R-:W-:Y:S01]  /*0070*/  UMOV UR4, 0x400 ;  /* 0x0000040000047882 */ /* 0x000fe20000000000 */
[----:B------:R-:W1:Y:S02]  /*0080*/  LDCU UR8, c[0x0][0x360] ;  /* 0x00006c00ff0877ac */ /* 0x000e640008000800 */
[----:B-1----:R-:W-:Y:S02]  /*0090*/  UISETP.GE.U32.AND UP0, UPT, UR8, 0x2, UPT ;  /* 0x000000020800788c */ /* 0x002fe4000bf06070 */
[----:B------:R-:W-:Y:S01]  /*00a0*/  IMAD.U32 R3, RZ, RZ, UR8 ;  /* 0x00000008ff037e24 */ /* 0x000fe2000f8e00ff */
[----:B0-----:R-:W-:-:S06]  /*00b0*/  ULEA UR4, UR5, UR4, 0x18 ;  /* 0x0000000405047291 */ /* 0x001fcc000f8ec0ff */
[----:B------:R-:W-:-:S05]  /*00c0*/  LEA R0, R2, UR4, 0x2 ;  /* 0x0000000402007c11 */ /* 0x000fca000f8e10ff */
[----:B--2---:R0:W-:Y:S01]  /*00d0*/  STS [R0], R7 ;  /* 0x0000000700007388 */ /* 0x0041e20000000800 */
[----:B------:R-:W-:Y:S06]  /*00e0*/  BAR.SYNC.DEFER_BLOCKING 0x0 ;  /* 0x0000000000007b1d */ /* 0x000fec0000010000 */
[----:B------:R-:W-:Y:S05]  /*00f0*/  BRA.U !UP0, `(.L_x_0) ;  /* 0x0000000108307547 */ /* 0x000fea000b800000 */
[----:B------:R-:W-:-:S07]  /*0100*/  IMAD.MOV.U32 R6, RZ, RZ, R3 ;  /* 0x000000ffff067224 */ /* 0x000fce00078e0003 */
.L_x_1:
[----:B------:R-:W-:-:S04]  /*0110*/  SHF.R.U32.HI R9, RZ, 0x1, R6 ;  /* 0x00000001ff097819 */ /* 0x000fc80000011606 */
[----:B------:R-:W-:-:S13]  /*0120*/  ISETP.GE.U32.AND P0, PT, R2, R9, PT ;  /* 0x000000090200720c */ /* 0x000fda0003f06070 */
[----:B------:R-:W-:Y:S01]  /*0130*/  @!P0 IMAD R8, R9, 0x4, R0 ;  /* 0x0000000409088824 */ /* 0x000fe200078e0200 */
[----:B0-----:R-:W-:Y:S05]  /*0140*/  @!P0 LDS R7, [R0] ;  /* 0x0000000000078984 */ /* 0x001fea0000000800 */
[----:B------:R-:W0:Y:S02]  /*0150*/  @!P0 LDS R8, [R8] ;  /* 0x0000000008088984 */ /* 0x000e240000000800 */
[----:B0-----:R-:W-:-:S05]  /*0160*/  @!P0 FMNMX R7, R7, R8, !PT ;  /* 0x0000000807078209 */ /* 0x001fca0007800000 */
[----:B------:R1:W-:Y:S01]  /*0170*/  @!P0 STS [R0], R7 ;  /* 0x0000000700008388 */ /* 0x0003e20000000800 */
[----:B------:R-:W-:Y:S01]  /*0180*/  BAR.SYNC.DEFER_BLOCKING 0x0 ;  /* 0x0000000000007b1d */ /* 0x000fe20000010000 */
[----:B------:R-:W-:Y:S01]  /*0190*/  ISETP.GT.U32.AND P0, PT, R6, 0x3, PT ;  /* 0x000000030600780c */ /* 0x000fe20003f04070 */
[----:B------:R-:W-:-:S12]  /*01a0*/  IMAD.MOV.U32 R6, RZ, RZ, R9 ;  /* 0x000000ffff067224 */ /* 0x000fd800078e0009 */
[----:B-1----:R-:W-:Y:S05]  /*01b0*/  @P0 BRA `(.L_x_1) ;  /* 0xfffffffc00d40947 */ /* 0x002fea000383ffff */
.L_x_0:
[----:B------:R-:W1:Y:S01]  /*01c0*/  S2UR UR5, SR_CgaCtaId ;  /* 0x00000000000579c3 */ /* 0x000e620000008800 */
[----:B------:R-:W-:Y:S02]  /*01d0*/  UMOV UR4, 0x400 ;  /* 0x0000040000047882 */ /* 0x000fe40000000000 */
[----:B-1----:R-:W-:-:S09]  /*01e0*/  ULEA UR4, UR5, UR4, 0x18 ;  /* 0x0000000405047291 */ /* 0x002fd2000f8ec0ff */
[----:B------:R-:W1:Y:S01]  /*01f0*/  LDS R6, [UR4] ;  /* 0x00000004ff067984 */ /* 0x000e620008000800 */
[----:B------:R-:W-:Y:S06]  /*0200*/  BAR.SYNC.DEFER_BLOCKING 0x0 ;  /* 0x0000000000007b1d */ /* 0x000fec0000010000 */
[----:B------:R-:W1:Y:S01]  /*0210*/  LDG.E R5, desc[UR6][R4.64] ;  /* 0x0000000604057981 */ /* 0x000e62000c1e1900 */
[----:B0-----:R-:W-:Y:S01]  /*0220*/  IMAD.MOV.U32 R7, RZ, RZ, 0x3bbb989d ;  /* 0x3bbb989dff077424 */ /* 0x001fe200078e00ff */
[----:B------:R-:W-:Y:S01]  /*0230*/  ISETP.GE.U32.AND P0, PT, R3, 0x2, PT ;  /* 0x000000020300780c */ /* 0x000fe20003f06070 */
[----:B------:R-:W-:-:S02]  /*0240*/  IMAD.MOV.U32 R8, RZ, RZ, 0x437c0000 ;  /* 0x437c0000ff087424 */ /* 0x000fc400078e00ff */
[----:B-1----:R-:W-:-:S04]  /*0250*/  FADD R6, -R6, R5 ;  /* 0x0000000506067221 */ /* 0x002fc80000000100 */
[----:B------:R-:W-:-:S04]  /*0260*/  FFMA.SAT R7, R6, R7, 0.5 ;  /* 0x3f00000006077423 */ /* 0x000fc80000002007 */
[----:B------:R-:W-:-:S04]  /*0270*/  FFMA.RM R7, R7, R8, 12582913 ;  /* 0x4b40000107077423 */ /* 0x000fc80000004008 */
[C---:B------:R-:W-:Y:S01]  /*0280*/  FADD R9, R7.reuse, -12583039 ;  /* 0xcb40007f07097421 */ /* 0x040fe20000000000 */
[----:B------:R-:W-:-:S03]  /*0290*/  IMAD.SHL.U32 R7, R7, 0x800000, RZ ;  /* 0x0080000007077824 */ /* 0x000fc600078e00ff */
[----:B------:R-:W-:-:S04]  /*02a0*/  FFMA R9, R6, 1.4426950216293334961, -R9 ;  /* 0x3fb8aa3b06097823 */ /* 0x000fc80000000809 */
[----:B------:R-:W-:-:S04]  /*02b0*/  FFMA R9, R6, 1.925963033500011079e-08, R9 ;  /* 0x32a5706006097823 */ /* 0x000fc80000000009 */
[----:B------:R-:W0:Y:S02]  /*02c0*/  MUFU.EX2 R6, R9 ;  /* 0x0000000900067308 */ /* 0x000e240000000800 */
[----:B0-----:R-:W-:-:S05]  /*02d0*/  FMUL R7, R7, R6 ;  /* 0x0000000607077220 */ /* 0x001fca0000400000 */
[----:B------:R0:W-:Y:S01]  /*02e0*/  STS [R0], R7 ;  /* 0x0000000700007388 */ /* 0x0001e20000000800 */
[----:B------:R-:W-:Y:S06]  /*02f0*/  BAR.SYNC.DEFER_BLOCKING 0x0 ;  /* 0x0000000000007b1d */ /* 0x000fec0000010000 */
[----:B------:R-:W-:Y:S05]  /*0300*/  @!P0 BRA `(.L_x_2) ;  /* 0x00000000002c8947 */ /* 0x000fea0003800000 */
.L_x_3:
[----:B0-----:R-:W-:-:S04]  /*0310*/  SHF.R.U32.HI R7, RZ, 0x1, R3 ;  /* 0x00000001ff077819 */ /* 0x001fc80000011603 */
[----:B------:R-:W-:-:S13]  /*0320*/  ISETP.GE.U32.AND P0, PT, R2, R7, PT ;  /* 0x000000070200720c */ /* 0x000fda0003f06070 */
[----:B------:R-:W-:Y:S01]  /*0330*/  @!P0 IMAD R4, R7, 0x4, R0 ;  /* 0x0000000407048824 */ /* 0x000fe200078e0200 */
[----:B------:R-:W-:Y:S05]  /*0340*/  @!P0 LDS R5, [R0] ;  /* 0x0000000000058984 */ /* 0x000fea0000000800 */
[----:B------:R-:W0:Y:S02]  /*0350*/  @!P0 LDS R4, [R4] ;  /* 0x0000000004048984 */ /* 0x000e240000000800 */
[----:B0-----:R-:W-:-:S05]  /*0360*/  @!P0 FADD R5, R4, R5 ;  /* 0x0000000504058221 */ /* 0x001fca0000000000 */
[----:B------:R1:W-:Y:S01]  /*0370*/  @!P0 STS [R0], R5 ;  /* 0x0000000500008388 */ /* 0x0003e20000000800 */
[----:B------:R-:W-:Y:S01]  /*0380*/  BAR.SYNC.DEFER_BLOCKING 0x0 ;  /* 0x0000000000007b1d */ /* 0x000fe20000010000 */
[----:B------:R-:W-:Y:S01]  /*0390*/  ISETP.GT.U32.AND P0, PT, R3, 0x3, PT ;  /* 0x000000030300780c */ /* 0x000fe20003f04070 */
[----:B------:R-:W-:-:S12]  /*03a0*/  IMAD.MOV.U32 R3, RZ, RZ, R7 ;  /* 0x000000ffff037224 */ /* 0x000fd800078e0007 */
[----:B-1----:R-:W-:Y:S05]  /*03b0*/  @P0 BRA `(.L_x_3) ;  /* 0xfffffffc00d40947 */ /* 0x002fea000383ffff */
.L_x_2:
[----:B------:R-:W1:Y:S01]  /*03c0*/  S2UR UR5, SR_CgaCtaId ;  /* 0x00000000000579c3 */ /* 0x000e620000008800 */
[----:B------:R-:W-:Y:S01]  /*03d0*/  UMOV UR4, 0x400 ;  /* 0x0000040000047882 */ /* 0x000fe20000000000 */
[----:B------:R-:W2:Y:S02]  /*03e0*/  LDCU UR8, c[0x0][0x390] ;  /* 0x00007200ff0877ac */ /* 0x000ea40008000800 */
[----:B--2---:R-:W-:Y:S01]  /*03f0*/  ISETP.GE.AND P0, PT, R2, UR8, PT ;  /* 0x0000000802007c0c */ /* 0x004fe2000bf06270 */
[----:B-1----:R-:W-:-:S09]  /*0400*/  ULEA UR4, UR5, UR4, 0x18 ;  /* 0x0000000405047291 */ /* 0x002fd2000f8ec0ff */
[----:B------:R-:W1:Y:S01]  /*0410*/  LDS R3, [UR4] ;  /* 0x00000004ff037984 */ /* 0x000e620008000800 */
[----:B------:R-:W-:Y:S06]  /*0420*/  BAR.SYNC.DEFER_BLOCKING 0x0 ;  /* 0x0000000000007b1d */ /* 0x000fec0000010000 */
[----:B------:R-:W-:Y:S05]  /*0430*/  @P0 EXIT ;  /* 0x000000000000094d */ /* 0x000fea0003800000 */
[----:B0-----:R-:W0:Y:S01]  /*0440*/  LDS R0, [R0] ;  /* 0x0000000000007984 */ /* 0x001e220000000800 */
[----:B-1----:R-:W1:Y:S01]  /*0450*/  MUFU.RCP R4, R3 ;  /* 0x0000000300047308 */ /* 0x002e620000001000 */
[----:B------:R-:W-:Y:S01]  /*0460*/  BSSY.RECONVERGENT B0, `(.L_x_4) ;  /* 0x000000b000007945 */ /* 0x000fe20003800200 */
[----:B-1----:R-:W-:-:S04]  /*0470*/  FFMA R5, -R3, R4, 1 ;  /* 0x3f80000003057423 */ /* 0x002fc80000000104 */
[----:B------:R-:W-:Y:S02]  /*0480*/  FFMA R5, R4, R5, R4 ;  /* 0x0000000504057223 */ /* 0x000fe40000000004 */
[----:B0-----:R-:W0:Y:S02]  /*0490*/  FCHK P0, R0, R3 ;  /* 0x0000000300007302 */ /* 0x001e240000000000 */
[----:B------:R-:W-:-:S04]  /*04a0*/  FFMA R4, R0, R5, RZ ;  /* 0x0000000500047223 */ /* 0x000fc800000000ff */
[----:B------:R-:W-:-:S04]  /*04b0*/  FFMA R6, -R3, R4, R0 ;  /* 0x0000000403067223 */ /* 0x000fc80000000100 */
[----:B------:R-:W-:Y:S01]  /*04c0*/  FFMA R7, R5, R6, R4 ;  /* 0x0000000605077223 */ /* 0x000fe20000000004 */
[----:B0-----:R-:W-:Y:S06]  /*04d0*/  @!P0 BRA `(.L_x_5) ;  /* 0x00000000000c8947 */ /* 0x001fec0003800000 */
[----:B------:R-:W-:-:S07]  /*04e0*/  MOV R4, 0x500 ;  /* 0x0000050000047802 */ /* 0x000fce0000000f00 */
[----:B------:R-:W-:Y:S05]  /*04f0*/  CALL.REL.NOINC `($__internal_0_$__cuda_sm3x_div_rn_noftz_f32_slowpath) ;  /* 0x0000000000187944 */ /* 0x000fea0003c00000 */
[----:B------:R-:W-:-:S07]  /*0500*/  IMAD.MOV.U32 R7, RZ, RZ, R0 ;  /* 0x000000ffff077224 */ /* 0x000fce00078e0000 */
.L_x_5:
[----:B------:R-:W-:Y:S05]  /*0510*/  BSYNC.RECONVERGENT B0 ;  /* 0x0000000000007941 */ /* 0x000fea0003800200 */
.L_x_4:
[----:B------:R-:W0:Y:S02]  /*0520*/  LDC.64 R4, c[0x0][0x388] ;  /* 0x0000e200ff047b82 */ /* 0x000e240000000a00 */
[----:B0-----:R-:W-:-:S05]  /*0530*/  IMAD.WIDE.U32 R2, R2, 0x4, R4 ;  /* 0x0000000402027825 */ /* 0x001fca00078e0004 */
[----:B------:R-:W-:Y:S01]  /*0540*/  STG.E desc[UR6][R2.64], R7 ;  /* 0x0000000702007986 */ /* 0x000fe2000c101906 */
[----:B------:R-:W-:Y:S05]  /*0550*/  EXIT ;  /* 0x000000000000794d */ /* 0x000fea0003800000 */
        .weak           $__internal_0_$__cuda_sm3x_div_rn_noftz_f32_slowpath
        .type           $__internal_0_$__cuda_sm3x_div_rn_noftz_f32_slowpath,@function
        .size           $__internal_0_$__cuda_sm3x_div_rn_noftz_f32_slowpath,(.L_x_32 - $__internal_0_$__cuda_sm3x_div_rn_noftz_f32_slowpath)
$__internal_0_$__cuda_sm3x_div_rn_noftz_f32_slowpath:
[--C-:B------:R-:W-:Y:S01]  /*0560*/  SHF.R.U32.HI R6, RZ, 0x17, R3.reuse ;  /* 0x00000017ff067819 */ /* 0x100fe20000011603 */
[----:B------:R-:W-:Y:S01]  /*0570*/  BSSY.RECONVERGENT B1, `(.L_x_6) ;  /* 0x0000064000017945 */ /* 0x000fe20003800200 */
[--C-:B------:R-:W-:Y:S01]  /*0580*/  SHF.R.U32.HI R5, RZ, 0x17, R0.reuse ;  /* 0x00000017ff057819 */ /* 0x100fe20000011600 */
[----:B------:R-:W-:Y:S01]  /*0590*/  IMAD.MOV.U32 R7, RZ, RZ, R0 ;  /* 0x000000ffff077224 */ /* 0x000fe200078e0000 */
[----:B------:R-:W-:Y:S01]  /*05a0*/  LOP3.LUT R6, R6, 0xff, RZ, 0xc0, !PT ;  /* 0x000000ff06067812 */ /* 0x000fe200078ec0ff */
[----:B------:R-:W-:Y:S01]  /*05b0*/  IMAD.MOV.U32 R8, RZ, RZ, R3 ;  /* 0x000000ffff087224 */ /* 0x000fe200078e0003 */
[----:B------:R-:W-:-:S03]  /*05c0*/  LOP3.LUT R5, R5, 0xff, RZ, 0xc0, !PT ;  /* 0x000000ff05057812 */ /* 0x000fc600078ec0ff */
[----:B------:R-:W-:Y:S02]  /*05d0*/  VIADD R11, R6, 0xffffffff ;  /* 0xffffffff060b7836 */ /* 0x000fe40000000000 */
[----:B------:R-:W-:-:S03]  /*05e0*/  VIADD R10, R5, 0xffffffff ;  /* 0xffffffff050a7836 */ /* 0x000fc60000000000 */
[----:B------:R-:W-:-:S04]  /*05f0*/  ISETP.GT.U32.AND P0, PT, R11, 0xfd, PT ;  /* 0x000000fd0b00780c */ /* 0x000fc80003f04070 */
[----:B------:R-:W-:-:S13]  /*0600*/  ISETP.GT.U32.OR P0, PT, R10, 0xfd, P0 ;  /* 0x000000fd0a00780c */ /* 0x000fda0000704470 */
[----:B------:R-:W-:Y:S01]  /*0610*/  @!P0 IMAD.MOV.U32 R9, RZ, RZ, RZ ;  /* 0x000000ffff098224 */ /* 0x000fe200078e00ff */
[----:B------:R-:W-:Y:S06]  /*0620*/  @!P0 BRA `(.L_x_7) ;  /* 0x00000000005c8947 */ /* 0x000fec0003800000 */
[----:B------:R-:W-:Y:S02]  /*0630*/  FSETP.GTU.FTZ.AND P0, PT, |R0|, +INF , PT ;  /* 0x7f8000000000780b */ /* 0x000fe40003f1c200 */
[----:B------:R-:W-:-:S04]  /*0640*/  FSETP.GTU.FTZ.AND P1, PT, |R3|, +INF , PT ;  /* 0x7f8000000300780b */ /* 0x000fc80003f3c200 */
[----:B------:R-:W-:-:S13]  /*0650*/  PLOP3.LUT P0, PT, P0, P1, PT, 0xf8, 0x8f ;  /* 0x00000000008f781c */ /* 0x000fda0000703f70 */
[----:B------:R-:W-:Y:S05]  /*0660*/  @P0 BRA `(.L_x_8) ;  /* 0x00000004004c0947 */ /* 0x000fea0003800000 */
[----:B------:R-:W-:-:S13]  /*0670*/  LOP3.LUT P0, RZ, R8, 0x7fffffff, R7, 0xc8, !PT ;  /* 0x7fffffff08ff7812 */ /* 0x000fda000780c807 */
[----:B------:R-:W-:Y:S05]  /*0680*/  @!P0 BRA `(.L_x_9) ;  /* 0x00000004003c8947 */ /* 0x000fea0003800000 */
[C---:B------:R-:W-:Y:S02]  /*0690*/  FSETP.NEU.FTZ.AND P2, PT, |R0|.reuse, +INF , PT ;  /* 0x7f8000000000780b */ /* 0x040fe40003f5d200 */
[----:B------:R-:W-:Y:S02]  /*06a0*/  FSETP.NEU.FTZ.AND P1, PT, |R3|, +INF , PT ;  /* 0x7f8000000300780b */ /* 0x000fe40003f3d200 */
[----:B------:R-:W-:-:S11]  /*06b0*/  FSETP.NEU.FTZ.AND P0, PT, |R0|, +INF , PT ;  /* 0x7f8000000000780b */ /* 0x000fd60003f1d200 */
[----:B------:R-:W-:Y:S05]  /*06c0*/  @!P1 BRA !P2, `(.L_x_9) ;  /* 0x00000004002c9947 */ /* 0x000fea0005000000 */
[----:B------:R-:W-:-:S04]  /*06d0*/  LOP3.LUT P2, RZ, R7, 0x7fffffff, RZ, 0xc0, !PT ;  /* 0x7fffffff07ff7812 */ /* 0x000fc8000784c0ff */
[----:B------:R-:W-:-:S13]  /*06e0*/  PLOP3.LUT P1, PT, P1, P2, PT, 0x2f, 0xf2 ;  /* 0x0000000000f2781c */ /* 0x000fda0000f24577 */
[----:B------:R-:W-:Y:S05]  /*06f0*/  @P1 BRA `(.L_x_10) ;  /* 0x0000000400181947 */ /* 0x000fea0003800000 */
[----:B------:R-:W-:-:S04]  /*0700*/  LOP3.LUT P1, RZ, R8, 0x7fffffff, RZ, 0xc0, !PT ;  /* 0x7fffffff08ff7812 */ /* 0x000fc8000782c0ff */
[----:B------:R-:W-:-:S13]  /*0710*/  PLOP3.LUT P0, PT, P0, P1, PT, 0x2f, 0xf2 ;  /* 0x0000000000f2781c */ /* 0x000fda0000702577 */
[----:B------:R-:W-:Y:S05]  /*0720*/  @P0 BRA `(.L_x_11) ;  /* 0x0000000400000947 */ /* 0x000fea0003800000 */
[----:B------:R-:W-:Y:S02]  /*0730*/  ISETP.GE.AND P0, PT, R10, RZ, PT ;  /* 0x000000ff0a00720c */ /* 0x000fe40003f06270 */
[----:B------:R-:W-:-:S11]  /*0740*/  ISETP.GE.AND P1, PT, R11, RZ, PT ;  /* 0x000000ff0b00720c */ /* 0x000fd60003f26270 */
[----:B------:R-:W-:Y:S02]  /*0750*/  @P0 IMAD.MOV.U32 R9, RZ, RZ, RZ ;  /* 0x000000ffff090224 */ /* 0x000fe400078e00ff */
[----:B------:R-:W-:Y:S01]  /*0760*/  @!P0 FFMA R7, R0, 1.84467440737095516160e+19, RZ ;  /* 0x5f80000000078823 */ /* 0x000fe200000000ff */
[----:B------:R-:W-:Y:S02]  /*0770*/  @!P0 IMAD.MOV.U32 R9, RZ, RZ, -0x40 ;  /* 0xffffffc0ff098424 */ /* 0x000fe400078e00ff */
[----:B------:R-:W-:Y:S02]  /*0780*/  @!P1 FFMA R8, R3, 1.84467440737095516160e+19, RZ ;  /* 0x5f80000003089823 */ /* 0x000fe400000000ff */
[----:B------:R-:W-:-:S07]  /*0790*/  @!P1 VIADD R9, R9, 0x40 ;  /* 0x0000004009099836 */ /* 0x000fce0000000000 */
.L_x_7:
[----:B------:R-:W-:Y:S01]  /*07a0*/  LEA R3, R6, 0xc0800000, 0x17 ;  /* 0xc080000006037811 */ /* 0x000fe200078eb8ff */
[----:B------:R-:W-:Y:S01]  /*07b0*/  VIADD R5, R5, 0xffffff81 ;  /* 0xffffff8105057836 */ /* 0x000fe20000000000 */
[----:B------:R-:W-:Y:S03]  /*07c0*/  BSSY.RECONVERGENT B2, `(.L_x_12) ;  /* 0x0000035000027945 */ /* 0x000fe60003800200 */
[----:B------:R-:W-:Y:S01]  /*07d0*/  IMAD.IADD R3, R8, 0x1, -R3 ;  /* 0x0000000108037824 */ /* 0x000fe200078e0a03 */
[C---:B------:R-:W-:Y:S01]  /*07e0*/  IADD3 R6, PT, PT, R5.reuse, 0x7f, -R6 ;  /* 0x0000007f05067810 */ /* 0x040fe20007ffe806 */
[----:B------:R-:W-:Y:S02]  /*07f0*/  IMAD R0, R5, -0x800000, R7 ;  /* 0xff80000005007824 */ /* 0x000fe400078e0207 */
[----:B------:R-:W0:Y:S01]  /*0800*/  MUFU.RCP R8, R3 ;  /* 0x0000000300087308 */ /* 0x000e220000001000 */
[----:B------:R-:W-:Y:S01]  /*0810*/  FADD.FTZ R11, -R3, -RZ ;  /* 0x800000ff030b7221 */ /* 0x000fe20000010100 */
[----:B------:R-:W-:-:S03]  /*0820*/  IMAD.IADD R6, R6, 0x1, R9 ;  /* 0x0000000106067824 */ /* 0x000fc600078e0209 */
[----:B0-----:R-:W-:-:S04]  /*0830*/  FFMA R13, R8, R11, 1 ;  /* 0x3f800000080d7423 */ /* 0x001fc8000000000b */
[----:B------:R-:W-:-:S04]  /*0840*/  FFMA R10, R8, R13, R8 ;  /* 0x0000000d080a7223 */ /* 0x000fc80000000008 */
[----:B------:R-:W-:-:S04]  /*0850*/  FFMA R7, R0, R10, RZ ;  /* 0x0000000a00077223 */ /* 0x000fc800000000ff */
[----:B------:R-:W-:-:S04]  /*0860*/  FFMA R8, R11, R7, R0 ;  /* 0x000000070b087223 */ /* 0x000fc80000000000 */
[----:B------:R-:W-:-:S04]  /*0870*/  FFMA R7, R10, R8, R7 ;  /* 0x000000080a077223 */ /* 0x000fc80000000007 */
[----:B------:R-:W-:-:S04]  /*0880*/  FFMA R8, R11, R7, R0 ;  /* 0x000000070b087223 */ /* 0x000fc80000000000 */
[----:B------:R-:W-:-:S05]  /*0890*/  FFMA R0, R10, R8, R7 ;  /* 0x000000080a007223 */ /* 0x000fca0000000007 */
[----:B------:R-:W-:-:S04]  /*08a0*/  SHF.R.U32.HI R3, RZ, 0x17, R0 ;  /* 0x00000017ff037819 */ /* 0x000fc80000011600 */
[----:B------:R-:W-:-:S05]  /*08b0*/  LOP3.LUT R3, R3, 0xff, RZ, 0xc0, !PT ;  /* 0x000000ff03037812 */ /* 0x000fca00078ec0ff */
[----:B------:R-:W-:-:S04]  /*08c0*/  IMAD.IADD R9, R3, 0x1, R6 ;  /* 0x0000000103097824 */ /* 0x000fc800078e0206 */
[----:B------:R-:W-:-:S05]  /*08d0*/  VIADD R3, R9, 0xffffffff ;  /* 0xffffffff09037836 */ /* 0x000fca0000000000 */
[----:B------:R-:W-:-:S13]  /*08e0*/  ISETP.GE.U32.AND P0, PT, R3, 0xfe, PT ;  /* 0x000000fe0300780c */ /* 0x000fda0003f06070 */
[----:B------:R-:W-:Y:S05]  /*08f0*/  @!P0 BRA `(.L_x_13) ;  /* 0x0000000000808947 */ /* 0x000fea0003800000 */
[----:B------:R-:W-:-:S13]  /*0900*/  ISETP.GT.AND P0, PT, R9, 0xfe, PT ;  /* 0x000000fe0900780c */ /* 0x000fda0003f04270 */
[----:B------:R-:W-:Y:S05]  /*0910*/  @P0 BRA `(.L_x_14) ;  /* 0x00000000006c0947 */ /* 0x000fea0003800000 */
[----:B------:R-:W-:-:S13]  /*0920*/  ISETP.GE.AND P0, PT, R9, 0x1, PT ;  /* 0x000000010900780c */ /* 0x000fda0003f06270 */
[----:B------:R-:W-:Y:S05]  /*0930*/  @P0 BRA `(.L_x_15) ;  /* 0x0000000000740947 */ /* 0x000fea0003800000 */
[----:B------:R-:W-:Y:S02]  /*0940*/  ISETP.GE.AND P0, PT, R9, -0x18, PT ;  /* 0xffffffe80900780c */ /* 0x000fe40003f06270 */
[----:B------:R-:W-:-:S11]  /*0950*/  LOP3.LUT R0, R0, 0x80000000, RZ, 0xc0, !PT ;  /* 0x8000000000007812 */ /* 0x000fd600078ec0ff */
[----:B------:R-:W-:Y:S05]  /*0960*/  @!P0 BRA `(.L_x_15) ;  /* 0x0000000000688947 */ /* 0x000fea0003800000 */
[CCC-:B------:R-:W-:Y:S01]  /*0970*/  FFMA.RZ R3, R10.reuse, R8.reuse, R7.reuse ;  /* 0x000000080a037223 */ /* 0x1c0fe2000000c007 */
[CCC-:B------:R-:W-:Y:S01]  /*0980*/  FFMA.RM R6, R10.reuse, R8.reuse, R7.reuse ;  /* 0x000000080a067223 */ /* 0x1c0fe20000004007 */
[C---:B------:R-:W-:Y:S02]  /*0990*/  ISETP.NE.AND P2, PT, R9.reuse, RZ, PT ;  /* 0x000000ff0900720c */ /* 0x040fe40003f45270 */
[----:B------:R-:W-:Y:S02]  /*09a0*/  ISETP.NE.AND P1, PT, R9, RZ, PT ;  /* 0x000000ff0900720c */ /* 0x000fe40003f25270 */
[----:B------:R-:W-:Y:S01]  /*09b0*/  LOP3.LUT R5, R3, 0x7fffff, RZ, 0xc0, !PT ;  /* 0x007fffff03057812 */ /* 0x000fe200078ec0ff */
[----:B------:R-:W-:Y:S01]  /*09c0*/  FFMA.RP R3, R10, R8, R7 ;  /* 0x000000080a037223 */ /* 0x000fe20000008007 */
[----:B------:R-:W-:Y:S02]  /*09d0*/  VIADD R8, R9, 0x20 ;  /* 0x0000002009087836 */ /* 0x000fe40000000000 */
[----:B------:R-:W-:Y:S01]  /*09e0*/  LOP3.LUT R5, R5, 0x800000, RZ, 0xfc, !PT ;  /* 0x0080000005057812 */ /* 0x000fe200078efcff */
[----:B------:R-:W-:Y:S01]  /*09f0*/  IMAD.MOV R7, RZ, RZ, -R9 ;  /* 0x000000ffff077224 */ /* 0x000fe200078e0a09 */
[----:B------:R-:W-:-:S02]  /*0a00*/  FSETP.NEU.FTZ.AND P0, PT, R3, R6, PT ;  /* 0x000000060300720b */ /* 0x000fc40003f1d000 */
[----:B------:R-:W-:Y:S02]  /*0a10*/  SHF.L.U32 R8, R5, R8, RZ ;  /* 0x0000000805087219 */ /* 0x000fe400000006ff */
[----:B------:R-:W-:Y:S02]  /*0a20*/  SEL R6, R7, RZ, P2 ;  /* 0x000000ff07067207 */ /* 0x000fe40001000000 */
[----:B------:R-:W-:Y:S02]  /*0a30*/  ISETP.NE.AND P1, PT, R8, RZ, P1 ;  /* 0x000000ff0800720c */ /* 0x000fe40000f25270 */
[----:B------:R-:W-:Y:S02]  /*0a40*/  SHF.R.U32.HI R6, RZ, R6, R5 ;  /* 0x00000006ff067219 */ /* 0x000fe40000011605 */
[----:B------:R-:W-:Y:S02]  /*0a50*/  PLOP3.LUT P0, PT, P0, P1, PT, 0xf8, 0x8f ;  /* 0x00000000008f781c */ /* 0x000fe40000703f70 */
[----:B------:R-:W-:-:S02]  /*0a60*/  SHF.R.U32.HI R8, RZ, 0x1, R6 ;  /* 0x00000001ff087819 */ /* 0x000fc40000011606 */
[----:B------:R-:W-:-:S04]  /*0a70*/  SEL R3, RZ, 0x1, !P0 ;  /* 0x00000001ff037807 */ /* 0x000fc80004000000 */
[----:B------:R-:W-:-:S04]  /*0a80*/  LOP3.LUT R3, R3, 0x1, R8, 0xf8, !PT ;  /* 0x0000000103037812 */ /* 0x000fc800078ef808 */
[----:B------:R-:W-:-:S05]  /*0a90*/  LOP3.LUT R3, R3, R6, RZ, 0xc0, !PT ;  /* 0x0000000603037212 */ /* 0x000fca00078ec0ff */
[----:B------:R-:W-:-:S05]  /*0aa0*/  IMAD.IADD R3, R8, 0x1, R3 ;  /* 0x0000000108037824 */ /* 0x000fca00078e0203 */
[----:B------:R-:W-:Y:S01]  /*0ab0*/  LOP3.LUT R0, R3, R0, RZ, 0xfc, !PT ;  /* 0x0000000003007212 */ /* 0x000fe200078efcff */
[----:B------:R-:W-:Y:S06]  /*0ac0*/  BRA `(.L_x_15) ;  /* 0x0000000000107947 */ /* 0x000fec0003800000 */
.L_x_14:
[----:B------:R-:W-:-:S04]  /*0ad0*/  LOP3.LUT R0, R0, 0x80000000, RZ, 0xc0, !PT ;  /* 0x8000000000007812 */ /* 0x000fc800078ec0ff */
[----:B------:R-:W-:Y:S01]  /*0ae0*/  LOP3.LUT R0, R0, 0x7f800000, RZ, 0xfc, !PT ;  /* 0x7f80000000007812 */ /* 0x000fe200078efcff */
[----:B------:R-:W-:Y:S06]  /*0af0*/  BRA `(.L_x_15) ;  /* 0x0000000000047947 */ /* 0x000fec0003800000 */
.L_x_13:
[----:B------:R-:W-:-:S07]  /*0b00*/  IMAD R0, R6, 0x800000, R0 ;  /* 0x0080000006007824 */ /* 0x000fce00078e0200 */
.L_x_15:
[----:B------:R-:W-:Y:S05]  /*0b10*/  BSYNC.RECONVERGENT B2 ;  /* 0x0000000000027941 */ /* 0x000fea0003800200 */
.L_x_12:
[----:B------:R-:W-:Y:S05]  /*0b20*/  BRA `(.L_x_16) ;  /* 0x0000000000207947 */ /* 0x000fea0003800000 */
.L_x_11:
[----:B------:R-:W-:-:S04]  /*0b30*/  LOP3.LUT R0, R8, 0x80000000, R7, 0x48, !PT ;  /* 0x8000000008007812 */ /* 0x000fc800078e4807 */
[----:B------:R-:W-:Y:S01]  /*0b40*/  LOP3.LUT R0, R0, 0x7f800000, RZ, 0xfc, !PT ;  /* 0x7f80000000007812 */ /* 0x000fe200078efcff */
[----:B------:R-:W-:Y:S06]  /*0b50*/  BRA `(.L_x_16) ;  /* 0x0000000000147947 */ /* 0x000fec0003800000 */
.L_x_10:
[----:B------:R-:W-:Y:S01]  /*0b60*/  LOP3.LUT R0, R8, 0x80000000, R7, 0x48, !PT ;  /* 0x8000000008007812 */ /* 0x000fe200078e4807 */
[----:B------:R-:W-:Y:S06]  /*0b70*/  BRA `(.L_x_16) ;  /* 0x00000000000c7947 */ /* 0x000fec0003800000 */
.L_x_9:
[----:B------:R-:W0:Y:S01]  /*0b80*/  MUFU.RSQ R0, -QNAN ;  /* 0xffc0000000007908 */ /* 0x000e220000001400 */
[----:B------:R-:W-:Y:S05]  /*0b90*/  BRA `(.L_x_16) ;  /* 0x0000000000047947 */ /* 0x000fea0003800000 */
.L_x_8:
[----:B------:R-:W-:-:S07]  /*0ba0*/  FADD.FTZ R0, R0, R3 ;  /* 0x0000000300007221 */ /* 0x000fce0000010000 */
.L_x_16:
[----:B------:R-:W-:Y:S05]  /*0bb0*/  BSYNC.RECONVERGENT B1 ;  /* 0x0000000000017941 */ /* 0x000fea0003800200 */
.L_x_6:
[----:B------:R-:W-:-:S04]  /*0bc0*/  IMAD.MOV.U32 R5, RZ, RZ, 0x0 ;  /* 0x00000000ff057424 */ /* 0x000fc800078e00ff */
[----:B0-----:R-:W-:Y:S05]  /*0bd0*/  RET.REL.NODEC R4 `(_Z7softmaxPfS_i) ;  /* 0xfffffff404087950 */ /* 0x001fea0003c3ffff */
.L_x_17:
[----:B------:R-:W-:-:S00]  /*0be0*/  BRA `(.L_x_17) ;  /* 0xfffffffc00fc7947 */ /* 0x000fc0000383ffff */
[----:B------:R-:W-:-:S00]  /*0bf0*/  NOP ;  /* 0x0000000000007918 */ /* 0x000fc00000000000 */
        /* <DEDUP_REMOVED lines=8> */
.L_x_32:


//--------------------- .text._Z12addmm_1_cudaPKfS0_S0_Pfii --------------------------
	.section	.text._Z12addmm_1_cudaPKfS0_S0_Pfii,"ax",@progbits
	.align	128
        .global         _Z12addmm_1_cudaPKfS0_S0_Pfii
        .type           _Z12addmm_1_cudaPKfS0_S0_Pfii,@function
        .size           _Z12addmm_1_cudaPKfS0_S0_Pfii,(.L_x_34 - _Z12addmm_1_cudaPKfS0_S0_Pfii)
        .other          _Z12addmm_1_cudaPKfS0_S0_Pfii,@"STO_CUDA_ENTRY STV_DEFAULT"
_Z12addmm_1_cudaPKfS0_S0_Pfii:
.text._Z12addmm_1_cudaPKfS0_S0_Pfii:
[----:B------:R-:W-:Y:S01]  /*0000*/  LDC R1, c[0x0][0x37c] ;  /* 0x0000df00ff017b82 */ /* 0x000fe20000000800 */
[----:B------:R-:W0:Y:S07]  /*0010*/  S2R R3, SR_TID.X ;  /* 0x0000000000037919 */ /* 0x000e2e0000002100 */
[----:B------:R-:W0:Y:S01]  /*0020*/  S2UR UR4, SR_CTAID.X ;  /* 0x00000000000479c3 */ /* 0x000e220000002500 */
[----:B------:R-:W1:Y:S07]  /*0030*/  LDCU UR5, c[0x0][0x3a0] ;  /* 0x00007400ff0577ac */ /* 0x000e6e0008000800 */
[----:B------:R-:W0:Y:S02]  /*0040*/  LDC R0, c[0x0][0x360] ;  /* 0x0000d800ff007b82 */ /* 0x000e240000000800 */
[----:B0-----:R-:W-:-:S05]  /*0050*/  IMAD R0, R0, UR4, R3 ;  /* 0x0000000400007c24 */ /* 0x001fca000f8e0203 */
[----:B-1----:R-:W-:-:S13]  /*0060*/  ISETP.GE.AND P0, PT, R0, UR5, PT ;  /* 0x0000000500007c0c */ /* 0x002fda000bf06270 */
[----:B------:R-:W-:Y:S05]  /*0070*/  @P0 EXIT ;  /* 0x000000000000094d */ /* 0x000fea0003800000 */
[----:B------:R-:W0:Y:S01]  /*0080*/  LDC.64 R2, c[0x0][0x390] ;  /* 0x0000e400ff027b82 */ /* 0x000e220000000a00 */
[----:B------:R-:W1:Y:S01]  /*0090*/  LDCU.64 UR16, c[0x0][0x358] ;  /* 0x00006b00ff1077ac */ /* 0x000e620008000a00 */
[----:B------:R-:W2:Y:S01]  /*00a0*/  LDCU UR8, c[0x0][0x3a4] ;  /* 0x00007480ff0877ac */ /* 0x000ea20008000800 */
[----:B0-----:R-:W-:-:S05]  /*00b0*/  IMAD.WIDE R2, R0, 0x4, R2 ;  /* 0x0000000400027825 */ /* 0x001fca00078e0202 */
[----:B-1----:R0:W5:Y:S01]  /*00c0*/  LDG.E R15, desc[UR16][R2.64] ;  /* 0x00000010020f7981 */ /* 0x002162000c1e1900 */
[----:B--2---:R-:W-:-:S09]  /*00d0*/  UISETP.GE.AND UP0, UPT, UR8, 0x1, UPT ;  /* 0x000000010800788c */ /* 0x004fd2000bf06270 */
[----:B0-----:R-:W-:Y:S05]  /*00e0*/  BRA.U !UP0, `(.L_x_18) ;  /* 0x00000009085c7547 */ /* 0x001fea000b800000 */
[----:B------:R-:W-:Y:S01]  /*00f0*/  UISETP.GE.U32.AND UP1, UPT, UR8, 0x10, UPT ;  /* 0x000000100800788c */ /* 0x000fe2000bf26070 */
[----:B------:R-:W-:Y:S01]  /*0100*/  HFMA2 R8, -RZ, RZ, 0, 0 ;  /* 0x00000000ff087431 */ /* 0x000fe200000001ff */
[----:B------:R-:W-:Y:S02]  /*0110*/  ULOP3.LUT UR9, UR8, 0xf, URZ, 0xc0, !UPT ;  /* 0x0000000f08097892 */ /* 0x000fe4000f8ec0ff */
[----:B------:R-:W-:Y:S02]  /*0120*/  IMAD R7, R0, UR8, RZ ;  /* 0x0000000800077c24 */ /* 0x000fe4000f8e02ff */
[----:B------:R-:W-:-:S03]  /*0130*/  UISETP.NE.AND UP0, UPT, UR9, URZ, UPT ;  /* 0x000000ff0900728c */ /* 0x000fc6000bf05270 */
[----:B------:R-:W-:Y:S08]  /*0140*/  BRA.U !UP1, `(.L_x_19) ;  /* 0x0000000509107547 */ /* 0x000ff0000b800000 */
[----:B------:R-:W0:Y:S01]  /*0150*/  LDCU.128 UR12, c[0x0][0x380] ;  /* 0x00007000ff0c77ac */ /* 0x000e220008000c00 */
[----:B------:R-:W-:Y:S01]  /*0160*/  MOV R6, R7 ;  /* 0x0000000700067202 */ /* 0x000fe20000000f00 */
[----:B------:R-:W-:-:S04]  /*0170*/  ULOP3.LUT UR10, UR8, 0x7ffffff0, URZ, 0xc0, !UPT ;  /* 0x7ffffff0080a7892 */ /* 0x000fc8000f8ec0ff */
[----:B------:R-:W-:Y:S02]  /*0180*/  UIADD3 UR11, UPT, UPT, -UR10, URZ, URZ ;  /* 0x000000ff0a0b7290 */ /* 0x000fe4000fffe1ff */
[----:B------:R-:W-:Y:S01]  /*0190*/  MOV R8, UR10 ;  /* 0x0000000a00087c02 */ /* 0x000fe20008000f00 */
[----:B0-----:R-:W-:Y:S02]  /*01a0*/  UIADD3 UR4, UP2, UPT, UR14, 0x20, URZ ;  /* 0x000000200e047890 */ /* 0x001fe4000ff5e0ff */
[----:B------:R-:W-:Y:S02]  /*01b0*/  UIADD3 UR6, UP1, UPT, UR12, 0x20, URZ ;  /* 0x000000200c067890 */ /* 0x000fe4000ff3e0ff */
[----:B------:R-:W-:Y:S02]  /*01c0*/  UIADD3.X UR5, UPT, UPT, URZ, UR15, URZ, UP2, !UPT ;  /* 0x0000000fff057290 */ /* 0x000fe400097fe4ff */
[----:B------:R-:W-:Y:S01]  /*01d0*/  MOV R2, UR4 ;  /* 0x0000000400027c02 */ /* 0x000fe20008000f00 */
[----:B------:R-:W-:-:S03]  /*01e0*/  UIADD3.X UR7, UPT, UPT, URZ, UR13, URZ, UP1, !UPT ;  /* 0x0000000dff077290 */ /* 0x000fc60008ffe4ff */
[----:B------:R-:W-:-:S09]  /*01f0*/  MOV R3, UR5 ;  /* 0x0000000500037c02 */ /* 0x000fd20008000f00 */
.L_x_20:
[----:B------:R-:W-:Y:S01]  /*0200*/  MOV R4, UR6 ;  /* 0x0000000600047c02 */ /* 0x000fe20008000f00 */
[----:B------:R-:W2:Y:S01]  /*0210*/  LDG.E R17, desc[UR16][R2.64+-0x20] ;  /* 0xffffe01002117981 */ /* 0x000ea2000c1e1900 */
[----:B------:R-:W-:-:S03]  /*0220*/  MOV R5, UR7 ;  /* 0x0000000700057c02 */ /* 0x000fc60008000f00 */
[----:B------:R-:W3:Y:S01]  /*0230*/  LDG.E R25, desc[UR16][R2.64+-0x1c] ;  /* 0xffffe41002197981 */ /* 0x000ee2000c1e1900 */
[----:B------:R-:W-:-:S03]  /*0240*/  IMAD.WIDE R4, R6, 0x4, R4 ;  /* 0x0000000406047825 */ /* 0x000fc600078e0204 */
[----:B------:R-:W4:Y:S04]  /*0250*/  LDG.E R19, desc[UR16][R2.64+-0x18] ;  /* 0xffffe81002137981 */ /* 0x000f28000c1e1900 */
[----:B------:R-:W2:Y:S04]  /*0260*/  LDG.E R16, desc[UR16][R4.64+-0x20] ;  /* 0xffffe01004107981 */ /* 0x000ea8000c1e1900 */
[----:B------:R-:W3:Y:S04]  /*0270*/  LDG.E R18, desc[UR16][R4.64+-0x1c] ;  /* 0xffffe41004127981 */ /* 0x000ee8000c1e1900 */
[----:B------:R-:W4:Y:S04]  /*0280*/  LDG.E R20, desc[UR16][R4.64+-0x18] ;  /* 0xffffe81004147981 */ /* 0x000f28000c1e1900 */
        /* <DEDUP_REMOVED lines=9> */
[----:B------:R-:W4:Y:S01]  /*0320*/  LDG.E R14, desc[UR16][R4.64+-0x4] ;  /* 0xfffffc10040e7981 */ /* 0x000f22000c1e1900 */
[----:B--2--5:R-:W-:-:S03]  /*0330*/  FFMA R17, R16, R17, R15 ;  /* 0x0000001110117223 */ /* 0x024fc6000000000f */
[----:B------:R-:W2:Y:S04]  /*0340*/  LDG.E R15, desc[UR16][R2.64] ;  /* 0x00000010020f7981 */ /* 0x000ea8000c1e1900 */
[----:B------:R-:W2:Y:S01]  /*0350*/  LDG.E R16, desc[UR16][R4.64] ;  /* 0x0000001004107981 */ /* 0x000ea2000c1e1900 */
[----:B---3--:R-:W-:-:S03]  /*0360*/  FFMA R25, R18, R25, R17 ;  /* 0x0000001912197223 */ /* 0x008fc60000000011 */
[----:B------:R-:W3:Y:S01]  /*0370*/  LDG.E R17, desc[UR16][R2.64+0x4] ;  /* 0x0000041002117981 */ /* 0x000ee2000c1e1900 */
[----:B----4-:R-:W-:-:S03]  /*0380*/  FFMA R26, R20, R19, R25 ;  /* 0x00000013141a7223 */ /* 0x010fc60000000019 */
[----:B------:R-:W3:Y:S04]  /*0390*/  LDG.E R18, desc[UR16][R4.64+0x4] ;  /* 0x0000041004127981 */ /* 0x000ee8000c1e1900 */
[----:B------:R-:W4:Y:S01]  /*03a0*/  LDG.E R20, desc[UR16][R2.64+0x8] ;  /* 0x0000081002147981 */ /* 0x000f22000c1e1900 */
[----:B------:R-:W-:-:S03]  /*03b0*/  FFMA R25, R21, R22, R26 ;  /* 0x0000001615197223 */ /* 0x000fc6000000001a */
[----:B------:R-:W4:Y:S04]  /*03c0*/  LDG.E R19, desc[UR16][R4.64+0x8] ;  /* 0x0000081004137981 */ /* 0x000f28000c1e1900 */
        /* <DEDUP_REMOVED lines=9> */
[----:B------:R-:W4:Y:S04]  /*0460*/  LDG.E R11, desc[UR16][R2.64+0x18] ;  /* 0x00001810020b7981 */ /* 0x000f28000c1e1900 */
[----:B------:R-:W4:Y:S04]  /*0470*/  LDG.E R12, desc[UR16][R4.64+0x18] ;  /* 0x00001810040c7981 */ /* 0x000f28000c1e1900 */
[----:B------:R-:W4:Y:S04]  /*0480*/  LDG.E R25, desc[UR16][R4.64+0x1c] ;  /* 0x00001c1004197981 */ /* 0x000f28000c1e1900 */
[----:B------:R0:W4:Y:S01]  /*0490*/  LDG.E R26, desc[UR16][R2.64+0x1c] ;  /* 0x00001c10021a7981 */ /* 0x000122000c1e1900 */
[----:B------:R-:W-:Y:S01]  /*04a0*/  FFMA R13, R14, R13, R27 ;  /* 0x0000000d0e0d7223 */ /* 0x000fe2000000001b */
[----:B------:R-:W-:-:S04]  /*04b0*/  UIADD3 UR11, UPT, UPT, UR11, 0x10, URZ ;  /* 0x000000100b0b7890 */ /* 0x000fc8000fffe0ff */
[----:B------:R-:W-:Y:S01]  /*04c0*/  UISETP.NE.AND UP1, UPT, UR11, URZ, UPT ;  /* 0x000000ff0b00728c */ /* 0x000fe2000bf25270 */
[----:B0-----:R-:W-:Y:S02]  /*04d0*/  IADD3 R2, P0, PT, R2, 0x40, RZ ;  /* 0x0000004002027810 */ /* 0x001fe40007f1e0ff */
[----:B------:R-:W-:Y:S02]  /*04e0*/  IADD3 R6, PT, PT, R6, 0x10, RZ ;  /* 0x0000001006067810 */ /* 0x000fe40007ffe0ff */
[----:B------:R-:W-:Y:S01]  /*04f0*/  IADD3.X R3, PT, PT, RZ, R3, RZ, P0, !PT ;  /* 0x00000003ff037210 */ /* 0x000fe200007fe4ff */
[----:B--2---:R-:W-:-:S04]  /*0500*/  FFMA R13, R16, R15, R13 ;  /* 0x0000000f100d7223 */ /* 0x004fc8000000000d */
[----:B---3--:R-:W-:-:S04]  /*0510*/  FFMA R18, R18, R17, R13 ;  /* 0x0000001112127223 */ /* 0x008fc8000000000d */
[----:B----4-:R-:W-:-:S04]  /*0520*/  FFMA R18, R19, R20, R18 ;  /* 0x0000001413127223 */ /* 0x010fc80000000012 */
[----:B------:R-:W-:-:S04]  /*0530*/  FFMA R18, R21, R22, R18 ;  /* 0x0000001615127223 */ /* 0x000fc80000000012 */
[----:B------:R-:W-:-:S04]  /*0540*/  FFMA R18, R23, R24, R18 ;  /* 0x0000001817127223 */ /* 0x000fc80000000012 */
[----:B------:R-:W-:-:S04]  /*0550*/  FFMA R9, R9, R10, R18 ;  /* 0x0000000a09097223 */ /* 0x000fc80000000012 */
[----:B------:R-:W-:-:S04]  /*0560*/  FFMA R12, R12, R11, R9 ;  /* 0x0000000b0c0c7223 */ /* 0x000fc80000000009 */
[----:B------:R-:W-:Y:S01]  /*0570*/  FFMA R15, R25, R26, R12 ;  /* 0x0000001a190f7223 */ /* 0x000fe2000000000c */
[----:B------:R-:W-:Y:S06]  /*0580*/  BRA.U UP1, `(.L_x_20) ;  /* 0xfffffffd011c7547 */ /* 0x000fec000b83ffff */
.L_x_19:
[----:B------:R-:W-:Y:S05]  /*0590*/  BRA.U !UP0, `(.L_x_18) ;  /* 0x0000000508307547 */ /* 0x000fea000b800000 */
[----:B------:R-:W-:Y:S02]  /*05a0*/  UISETP.GE.U32.AND UP0, UPT, UR9, 0x8, UPT ;  /* 0x000000080900788c */ /* 0x000fe4000bf06070 */
[----:B------:R-:W-:-:S04]  /*05b0*/  ULOP3.LUT UR5, UR8, 0x7, URZ, 0xc0, !UPT ;  /* 0x0000000708057892 */ /* 0x000fc8000f8ec0ff */
[----:B------:R-:W-:-:S03]  /*05c0*/  UISETP.NE.AND UP1, UPT, UR5, URZ, UPT ;  /* 0x000000ff0500728c */ /* 0x000fc6000bf25270 */
[----:B------:R-:W-:Y:S08]  /*05d0*/  BRA.U !UP0, `(.L_x_21) ;  /* 0x0000000108787547 */ /* 0x000ff0000b800000 */
[----:B------:R-:W0:Y:S01]  /*05e0*/  LDC.64 R2, c[0x0][0x380] ;  /* 0x0000e000ff027b82 */ /* 0x000e220000000a00 */
[----:B------:R-:W-:-:S07]  /*05f0*/  IADD3 R9, PT, PT, R7, R8, RZ ;  /* 0x0000000807097210 */ /* 0x000fce0007ffe0ff */
[----:B------:R-:W1:Y:S01]  /*0600*/  LDC.64 R4, c[0x0][0x388] ;  /* 0x0000e200ff047b82 */ /* 0x000e620000000a00 */
[----:B0-----:R-:W-:-:S05]  /*0610*/  IMAD.WIDE R2, R9, 0x4, R2 ;  /* 0x0000000409027825 */ /* 0x001fca00078e0202 */
[----:B------:R-:W2:Y:S01]  /*0620*/  LDG.E R10, desc[UR16][R2.64] ;  /* 0x00000010020a7981 */ /* 0x000ea2000c1e1900 */
[----:B-1----:R-:W-:-:S03]  /*0630*/  IMAD.WIDE.U32 R4, R8, 0x4, R4 ;  /* 0x0000000408047825 */ /* 0x002fc600078e0004 */
[----:B------:R-:W3:Y:S04]  /*0640*/  LDG.E R13, desc[UR16][R2.64+0x4] ;  /* 0x00000410020d7981 */ /* 0x000ee8000c1e1900 */
        /* <DEDUP_REMOVED lines=14> */
[----:B------:R-:W-:Y:S01]  /*0730*/  IADD3 R8, PT, PT, R8, 0x8, RZ ;  /* 0x0000000808087810 */ /* 0x000fe20007ffe0ff */
[----:B--2--5:R-:W-:-:S04]  /*0740*/  FFMA R10, R10, R11, R15 ;  /* 0x0000000b0a0a7223 */ /* 0x024fc8000000000f */
[----:B---3--:R-:W-:-:S04]  /*0750*/  FFMA R10, R13, R12, R10 ;  /* 0x0000000c0d0a7223 */ /* 0x008fc8000000000a */
[----:B----4-:R-:W-:-:S04]  /*0760*/  FFMA R10, R17, R14, R10 ;  /* 0x0000000e110a7223 */ /* 0x010fc8000000000a */
[----:B------:R-:W-:-:S04]  /*0770*/  FFMA R10, R19, R16, R10 ;  /* 0x00000010130a7223 */ /* 0x000fc8000000000a */
[----:B------:R-:W-:-:S04]  /*0780*/  FFMA R10, R21, R18, R10 ;  /* 0x00000012150a7223 */ /* 0x000fc8000000000a */
[----:B------:R-:W-:-:S04]  /*0790*/  FFMA R23, R23, R20, R10 ;  /* 0x0000001417177223 */ /* 0x000fc8000000000a */
[----:B------:R-:W-:-:S04]  /*07a0*/  FFMA R6, R6, R9, R23 ;  /* 0x0000000906067223 */ /* 0x000fc80000000017 */
[----:B------:R-:W-:-:S07]  /*07b0*/  FFMA R15, R25, R22, R6 ;  /* 0x00000016190f7223 */ /* 0x000fce0000000006 */
.L_x_21:
        /* <DEDUP_REMOVED lines=22> */
[----:B------:R-:W-:-:S07]  /*0920*/  FFMA R15, R17, R14, R6 ;  /* 0x0000000e110f7223 */ /* 0x000fce0000000006 */
.L_x_22:
[----:B------:R-:W-:Y:S05]  /*0930*/  BRA.U !UP1, `(.L_x_18) ;  /* 0x0000000109487547 */ /* 0x000fea000b800000 */
[----:B------:R-:W0:Y:S01]  /*0940*/  LDC.64 R2, c[0x0][0x388] ;  /* 0x0000e200ff027b82 */ /* 0x000e220000000a00 */
[----:B------:R-:W-:Y:S01]  /*0950*/  IADD3 R7, PT, PT, R7, R8, RZ ;  /* 0x0000000807077210 */ /* 0x000fe20007ffe0ff */
[----:B------:R-:W-:-:S06]  /*0960*/  UIADD3 UR4, UPT, UPT, -UR4, URZ, URZ ;  /* 0x000000ff04047290 */ /* 0x000fcc000fffe1ff */
[----:B------:R-:W1:Y:S01]  /*0970*/  LDC.64 R10, c[0x0][0x380] ;  /* 0x0000e000ff0a7b82 */ /* 0x000e620000000a00 */
[----:B0-----:R-:W-:-:S03]  /*0980*/  IMAD.WIDE.U32 R2, R8, 0x4, R2 ;  /* 0x0000000408027825 */ /* 0x001fc600078e0002 */
[----:B------:R-:W-:Y:S02]  /*0990*/  MOV R6, R2 ;  /* 0x0000000200067202 */ /* 0x000fe40000000f00 */
[----:B------:R-:W-:-:S07]  /*09a0*/  MOV R5, R3 ;  /* 0x0000000300057202 */ /* 0x000fce0000000f00 */
.L_x_23:
[----:B-1----:R-:W-:Y:S01]  /*09b0*/  IMAD.WIDE R2, R7, 0x4, R10 ;  /* 0x0000000407027825 */ /* 0x002fe200078e020a */
[----:B------:R-:W-:-:S05]  /*09c0*/  MOV R4, R6 ;  /* 0x0000000600047202 */ /* 0x000fca0000000f00 */
[----:B------:R-:W2:Y:S04]  /*09d0*/  LDG.E R2, desc[UR16][R2.64] ;  /* 0x0000001002027981 */ /* 0x000ea8000c1e1900 */
[----:B------:R0:W2:Y:S01]  /*09e0*/  LDG.E R4, desc[UR16][R4.64] ;  /* 0x0000001004047981 */ /* 0x0000a2000c1e1900 */
[----:B------:R-:W-:Y:S01]  /*09f0*/  UIADD3 UR4, UPT, UPT, UR4, 0x1, URZ ;  /* 0x0000000104047890 */ /* 0x000fe2000fffe0ff */
[----:B------:R-:W-:Y:S02]  /*0a00*/  IADD3 R6, P0, PT, R6, 0x4, RZ ;  /* 0x0000000406067810 */ /* 0x000fe40007f1e0ff */
[----:B------:R-:W-:Y:S01]  /*0a10*/  IADD3 R7, PT, PT, R7, 0x1, RZ ;  /* 0x0000000107077810 */ /* 0x000fe20007ffe0ff */
[----:B------:R-:W-:Y:S01]  /*0a20*/  UISETP.NE.AND UP0, UPT, UR4, URZ, UPT ;  /* 0x000000ff0400728c */ /* 0x000fe2000bf05270 */
[----:B0-----:R-:W-:Y:S01]  /*0a30*/  IADD3.X R5, PT, PT, RZ, R5, RZ, P0, !PT ;  /* 0x00000005ff057210 */ /* 0x001fe200007fe4ff */
[----:B--2--5:R-:W-:-:S07]  /*0a40*/  FFMA R15, R2, R4, R15 ;  /* 0x00000004020f7223 */ /* 0x024fce000000000f */
[----:B------:R-:W-:Y:S05]  /*0a50*/  BRA.U UP0, `(.L_x_23) ;  /* 0xfffffffd00d47547 */ /* 0x000fea000b83ffff */
.L_x_18:
[----:B------:R-:W0:Y:S02]  /*0a60*/  LDC.64 R2, c[0x0][0x398] ;  /* 0x0000e600ff027b82 */ /* 0x000e240000000a00 */
[----:B0-----:R-:W-:-:S05]  /*0a70*/  IMAD.WIDE R2, R0, 0x4, R2 ;  /* 0x0000000400027825 */ /* 0x001fca00078e0202 */
[----:B-----5:R-:W-:Y:S01]  /*0a80*/  STG.E desc[UR16][R2.64], R15 ;  /* 0x0000000f02007986 */ /* 0x020fe2000c101910 */
[----:B------:R-:W-:Y:S05]  /*0a90*/  EXIT ;  /* 0x000000000000794d */ /* 0x000fea0003800000 */
.L_x_24:
        /* <DEDUP_REMOVED lines=14> */
.L_x_34:


//--------------------- .text._Z17fused_relu_0_cudaPKfS0_S0_Pfii --------------------------
	.section	.text._Z17fused_relu_0_cudaPKfS0_S0_Pfii,"ax",@progbits
	.align	128
        .global         _Z17fused_relu_0_cudaPKfS0_S0_Pfii
        .type           _Z17fused_relu_0_cudaPKfS0_S0_Pfii,@function
        .size           _Z17fused_relu_0_cudaPKfS0_S0_Pfii,(.L_x_35 - _Z17fused_relu_0_cudaPKfS0_S0_Pfii)
        .other          _Z17fused_relu_0_cudaPKfS0_S0_Pfii,@"STO_CUDA_ENTRY STV_DEFAULT"
_Z17fused_relu_0_cudaPKfS0_S0_Pfii:
.text._Z17fused_relu_0_cudaPKfS0_S0_Pfii:
        /* <DEDUP_REMOVED lines=32> */
.L_x_27:
        /* <DEDUP_REMOVED lines=57> */
.L_x_26:
        /* <DEDUP_REMOVED lines=35> */
.L_x_28:
        /* <DEDUP_REMOVED lines=23> */
.L_x_29:
        /* <DEDUP_REMOVED lines=8> */
.L_x_30:
        /* <DEDUP_REMOVED lines=11> */
.L_x_25:
[----:B------:R-:W0:Y:S01]  /*0a60*/  LDC.64 R2, c[0x0][0x398] ;  /* 0x0000e600ff027b82 */ /* 0x000e220000000a00 */
[----:B-----5:R-:W-:Y:S01]  /*0a70*/  FMNMX R15, RZ, R15, !PT ;  /* 0x0000000fff0f7209 */ /* 0x020fe20007800000 */
[----:B0-----:R-:W-:-:S05]  /*0a80*/  IMAD.WIDE R2, R0, 0x4, R2 ;  /* 0x0000000400027825 */ /* 0x001fca00078e0202 */
[----:B------:R-:W-:Y:S01]  /*0a90*/  STG.E desc[UR16][R2.64], R15 ;  /* 0x0000000f02007986 */ /* 0x000fe2000c101910 */
[----:B------:R-:W-:Y:S05]  /*0aa0*/  EXIT ;  /* 0x000000000000794d */ /* 0x000fea0003800000 */
.L_x_31:
        /* <DEDUP_REMOVED lines=13> */
.L_x_35:


//--------------------- .nv.shared._Z7softmaxPfS_i --------------------------
	.section	.nv.shared._Z7softmaxPfS_i,"aw",@nobits
	.sectionflags	@""
	.align	16
	.zero		1024


//--------------------- .nv.shared.reserved.0     --------------------------
	.section	.nv.shared.reserved.0,"aw",@nobits
	.weak		__nv_reservedSMEM_offset_0_alias
	.size		__nv_reservedSMEM_offset_0_alias, 0, 64
	.other		__nv_reservedSMEM_offset_0_alias,@"STO_CUDA_RESERVED_SHARED STV_DEFAULT"
__nv_reservedSMEM_offset_0_alias:
	.zero		0
	.zero		64


//--------------------- .nv.shared._Z12addmm_1_cudaPKfS0_S0_Pfii --------------------------
	.section	.nv.shared._Z12addmm_1_cudaPKfS0_S0_Pfii,"aw",@nobits
	.sectionflags	@""
	.align	16
	.zero		1024


//--------------------- .nv.shared._Z17fused_relu_0_cudaPKfS0_S0_Pfii --------------------------
	.section	.nv.shared._Z17fused_relu_0_cudaPKfS0_S0_Pfii,"aw",@nobits
	.sectionflags	@""
	.align	16
	.zero		1024


//--------------------- .nv.constant0._Z7softmaxPfS_i --------------------------
	.section	.nv.constant0._Z7softmaxPfS_i,"a",@progbits
	.sectionflags	@""
	.align	4
.nv.constant0._Z7softmaxPfS_i:
	.zero		916


//--------------------- .nv.constant0._Z12addmm_1_cudaPKfS0_S0_Pfii --------------------------
	.section	.nv.constant0._Z12addmm_1_cudaPKfS0_S0_Pfii,"a",@progbits
	.sectionflags	@""
	.align	4
.nv.constant0._Z12addmm_1_cudaPKfS0_S0_Pfii:
	.zero		936


//--------------------- .nv.constant0._Z17fused_relu_0_cudaPKfS0_S0_Pfii --------------------------
	.section	.nv.constant0._Z17fused_relu_0_cudaPKfS0_S0_Pfii,"a",@progbits
	.sectionflags	@""
	.align	4
.nv.constant0._Z17fused_relu_0_cudaPKfS0_S0_Pfii:
	.zero		936


//--------------------- SYMBOLS --------------------------

	.type		.nv.reservedSmem.offset0,@object
	.size		.nv.reservedSmem.offset0,0x4
	.type		.nv.reservedSmem.cap,@object
	.size		.nv.reservedSmem.cap,0x4
